//
// Generated by NVIDIA NVVM Compiler
//
// Compiler Build ID: CL-36424714
// Cuda compilation tools, release 13.0, V13.0.88
// Based on NVVM 20.0.0
//

.version 9.0
.target sm_100
.address_size 64

	// .globl	_ZN6cuhpmc26hp5_buildup_base_triple_gbIhEEvNS_31hp5_buildup_base_triple_gb_argsIT_EE
// _ZZN6cuhpmc26hp5_buildup_base_triple_gbIhEEvNS_31hp5_buildup_base_triple_gb_argsIT_EEE2sb has been demoted
// _ZZN6cuhpmc26hp5_buildup_base_triple_gbIhEEvNS_31hp5_buildup_base_triple_gb_argsIT_EEE2sh has been demoted

.visible .entry _ZN6cuhpmc26hp5_buildup_base_triple_gbIhEEvNS_31hp5_buildup_base_triple_gb_argsIT_EE(
	.param .align 8 .b8 _ZN6cuhpmc26hp5_buildup_base_triple_gbIhEEvNS_31hp5_buildup_base_triple_gb_argsIT_EE_param_0[112]
)
.maxntid 160
{
	.reg .pred 	%p<62>;
	.reg .b16 	%rs<25>;
	.reg .b32 	%r<235>;
	.reg .b32 	%f<27>;
	.reg .b64 	%rd<84>;
	// demoted variable
	.shared .align 4 .b8 _ZZN6cuhpmc26hp5_buildup_base_triple_gbIhEEvNS_31hp5_buildup_base_triple_gb_argsIT_EEE2sb[3200];
	// demoted variable
	.shared .align 4 .b8 _ZZN6cuhpmc26hp5_buildup_base_triple_gbIhEEvNS_31hp5_buildup_base_triple_gb_argsIT_EEE2sh[3204];
	ld.param.u64 	%rd33, [_ZN6cuhpmc26hp5_buildup_base_triple_gbIhEEvNS_31hp5_buildup_base_triple_gb_argsIT_EE_param_0+104];
	ld.param.v2.u32 	{%r96, %r97}, [_ZN6cuhpmc26hp5_buildup_base_triple_gbIhEEvNS_31hp5_buildup_base_triple_gb_argsIT_EE_param_0+48];
	ld.param.u32 	%r95, [_ZN6cuhpmc26hp5_buildup_base_triple_gbIhEEvNS_31hp5_buildup_base_triple_gb_argsIT_EE_param_0+44];
	ld.param.f32 	%f2, [_ZN6cuhpmc26hp5_buildup_base_triple_gbIhEEvNS_31hp5_buildup_base_triple_gb_argsIT_EE_param_0+40];
	ld.param.u64 	%rd28, [_ZN6cuhpmc26hp5_buildup_base_triple_gbIhEEvNS_31hp5_buildup_base_triple_gb_argsIT_EE_param_0+32];
	ld.param.u64 	%rd27, [_ZN6cuhpmc26hp5_buildup_base_triple_gbIhEEvNS_31hp5_buildup_base_triple_gb_argsIT_EE_param_0+24];
	ld.param.u64 	%rd26, [_ZN6cuhpmc26hp5_buildup_base_triple_gbIhEEvNS_31hp5_buildup_base_triple_gb_argsIT_EE_param_0+16];
	ld.param.u64 	%rd25, [_ZN6cuhpmc26hp5_buildup_base_triple_gbIhEEvNS_31hp5_buildup_base_triple_gb_argsIT_EE_param_0+8];
	ld.param.u64 	%rd24, [_ZN6cuhpmc26hp5_buildup_base_triple_gbIhEEvNS_31hp5_buildup_base_triple_gb_argsIT_EE_param_0];
	ld.param.u64 	%rd32, [_ZN6cuhpmc26hp5_buildup_base_triple_gbIhEEvNS_31hp5_buildup_base_triple_gb_argsIT_EE_param_0+96];
	ld.param.u64 	%rd31, [_ZN6cuhpmc26hp5_buildup_base_triple_gbIhEEvNS_31hp5_buildup_base_triple_gb_argsIT_EE_param_0+88];
	ld.param.v2.u32 	{%r98, %r99}, [_ZN6cuhpmc26hp5_buildup_base_triple_gbIhEEvNS_31hp5_buildup_base_triple_gb_argsIT_EE_param_0+56];
	ld.param.u64 	%rd30, [_ZN6cuhpmc26hp5_buildup_base_triple_gbIhEEvNS_31hp5_buildup_base_triple_gb_argsIT_EE_param_0+80];
	ld.param.u64 	%rd29, [_ZN6cuhpmc26hp5_buildup_base_triple_gbIhEEvNS_31hp5_buildup_base_triple_gb_argsIT_EE_param_0+72];
	cvta.to.global.u64 	%rd34, %rd29;
	cvta.to.global.u64 	%rd4, %rd30;
	mov.u32 	%r4, %tid.x;
	shr.u32 	%r5, %r4, 5;
	and.b32  	%r6, %r4, 31;
	mul.lo.s32 	%r7, %r5, 160;
	mov.u32 	%r8, %ctaid.x;
	mad.lo.s32 	%r101, %r8, 5, %r5;
	div.u32 	%r102, %r101, %r98;
	mul.lo.s32 	%r103, %r102, %r98;
	sub.s32 	%r104, %r101, %r103;
	mad.lo.s32 	%r9, %r104, 31, %r6;
	div.u32 	%r105, %r102, %r99;
	mul.lo.s32 	%r106, %r105, %r99;
	sub.s32 	%r107, %r102, %r106;
	mul.lo.s32 	%r10, %r107, 5;
	mul.lo.s32 	%r11, %r105, 5;
	cvt.u64.u32 	%rd35, %r9;
	cvt.u64.u32 	%rd36, %r10;
	mad.lo.s64 	%rd37, %rd31, %rd36, %rd35;
	cvt.u64.u32 	%rd38, %r11;
	mad.lo.s64 	%rd39, %rd32, %rd38, %rd37;
	add.s64 	%rd8, %rd34, %rd39;
	add.s64 	%rd40, %rd32, %rd31;
	mad.lo.s64 	%rd41, %rd40, 5, %rd8;
	add.s64 	%rd9, %rd41, 32;
	setp.ge.u64 	%p9, %rd9, %rd4;
	@%p9 bra 	$L__BB0_2;
	ld.global.u8 	%rs7, [%rd8];
	cvt.rn.f32.u16 	%f9, %rs7;
	setp.gt.f32 	%p22, %f2, %f9;
	selp.u32 	%r219, 1, 0, %p22;
	add.s64 	%rd42, %rd8, %rd32;
	ld.global.u8 	%rs8, [%rd42];
	cvt.rn.f32.u16 	%f10, %rs8;
	setp.gt.f32 	%p23, %f2, %f10;
	selp.u32 	%r220, 1, 0, %p23;
	add.s64 	%rd43, %rd42, %rd32;
	ld.global.u8 	%rs9, [%rd43];
	cvt.rn.f32.u16 	%f11, %rs9;
	setp.gt.f32 	%p24, %f2, %f11;
	selp.u32 	%r221, 1, 0, %p24;
	add.s64 	%rd44, %rd43, %rd32;
	ld.global.u8 	%rs10, [%rd44];
	cvt.rn.f32.u16 	%f12, %rs10;
	setp.gt.f32 	%p25, %f2, %f12;
	selp.u32 	%r222, 1, 0, %p25;
	add.s64 	%rd45, %rd44, %rd32;
	ld.global.u8 	%rs11, [%rd45];
	cvt.rn.f32.u16 	%f13, %rs11;
	setp.gt.f32 	%p26, %f2, %f13;
	selp.u32 	%r223, 1, 0, %p26;
	add.s64 	%rd46, %rd45, %rd32;
	ld.global.u8 	%rs12, [%rd46];
	cvt.rn.f32.u16 	%f14, %rs12;
	setp.gt.f32 	%p61, %f2, %f14;
	bra.uni 	$L__BB0_14;
$L__BB0_2:
	setp.ge.u64 	%p10, %rd8, %rd4;
	mov.b32 	%r219, 0;
	@%p10 bra 	$L__BB0_4;
	ld.global.u8 	%rs1, [%rd8];
	cvt.rn.f32.u16 	%f3, %rs1;
	setp.gt.f32 	%p11, %f2, %f3;
	selp.u32 	%r219, 1, 0, %p11;
$L__BB0_4:
	add.s64 	%rd10, %rd8, %rd32;
	setp.ge.u64 	%p12, %rd10, %rd4;
	mov.b32 	%r220, 0;
	@%p12 bra 	$L__BB0_6;
	ld.global.u8 	%rs2, [%rd10];
	cvt.rn.f32.u16 	%f4, %rs2;
	setp.gt.f32 	%p13, %f2, %f4;
	selp.u32 	%r220, 1, 0, %p13;
$L__BB0_6:
	add.s64 	%rd11, %rd10, %rd32;
	setp.ge.u64 	%p14, %rd11, %rd4;
	mov.b32 	%r221, 0;
	@%p14 bra 	$L__BB0_8;
	ld.global.u8 	%rs3, [%rd11];
	cvt.rn.f32.u16 	%f5, %rs3;
	setp.gt.f32 	%p15, %f2, %f5;
	selp.u32 	%r221, 1, 0, %p15;
$L__BB0_8:
	add.s64 	%rd12, %rd11, %rd32;
	setp.ge.u64 	%p16, %rd12, %rd4;
	mov.b32 	%r222, 0;
	@%p16 bra 	$L__BB0_10;
	ld.global.u8 	%rs4, [%rd12];
	cvt.rn.f32.u16 	%f6, %rs4;
	setp.gt.f32 	%p17, %f2, %f6;
	selp.u32 	%r222, 1, 0, %p17;
$L__BB0_10:
	add.s64 	%rd13, %rd12, %rd32;
	setp.ge.u64 	%p18, %rd13, %rd4;
	mov.b32 	%r223, 0;
	@%p18 bra 	$L__BB0_12;
	ld.global.u8 	%rs5, [%rd13];
	cvt.rn.f32.u16 	%f7, %rs5;
	setp.gt.f32 	%p19, %f2, %f7;
	selp.u32 	%r223, 1, 0, %p19;
$L__BB0_12:
	add.s64 	%rd14, %rd13, %rd32;
	setp.ge.u64 	%p21, %rd14, %rd4;
	mov.pred 	%p61, 0;
	@%p21 bra 	$L__BB0_14;
	ld.global.u8 	%rs6, [%rd14];
	cvt.rn.f32.u16 	%f8, %rs6;
	setp.gt.f32 	%p61, %f2, %f8;
$L__BB0_14:
	cvta.to.global.u64 	%rd15, %rd28;
	cvta.to.global.u64 	%rd16, %rd33;
	setp.lt.u32 	%p27, %r9, %r95;
	shl.b32 	%r115, %r4, 2;
	mov.u32 	%r116, _ZZN6cuhpmc26hp5_buildup_base_triple_gbIhEEvNS_31hp5_buildup_base_triple_gb_argsIT_EEE2sh;
	add.s32 	%r32, %r116, %r115;
	shl.b32 	%r117, %r6, 2;
	setp.ne.s32 	%p28, %r6, 31;
	and.pred  	%p4, %p27, %p28;
	add.s32 	%r33, %r11, 1;
	add.s32 	%r34, %r11, 2;
	add.s32 	%r35, %r11, 3;
	add.s32 	%r36, %r11, 4;
	mul.lo.s32 	%r37, %r8, 800;
	add.s32 	%r118, %r37, %r7;
	add.s32 	%r215, %r118, %r6;
	mad.lo.s32 	%r217, %r215, 5, 2;
	mul.lo.s32 	%r119, %r5, 640;
	or.b32  	%r120, %r119, %r117;
	mov.u32 	%r121, _ZZN6cuhpmc26hp5_buildup_base_triple_gbIhEEvNS_31hp5_buildup_base_triple_gb_argsIT_EEE2sb;
	add.s32 	%r216, %r121, %r120;
	add.s32 	%r41, %r11, 5;
	cvta.to.global.u64 	%rd17, %rd27;
	mov.b32 	%r218, 0;
	mov.b32 	%r214, 2;
	not.pred 	%p48, %p4;
$L__BB0_15:
	mov.pred 	%p5, %p61;
	mov.u32 	%r51, %r223;
	mov.u32 	%r50, %r222;
	mov.u32 	%r49, %r221;
	mov.u32 	%r48, %r220;
	mov.u32 	%r47, %r219;
	setp.ge.u64 	%p29, %rd9, %rd4;
	add.s32 	%r218, %r218, 1;
	cvt.u64.u32 	%rd47, %r218;
	mad.lo.s64 	%rd18, %rd31, %rd47, %rd8;
	@%p29 bra 	$L__BB0_17;
	ld.global.u8 	%rs19, [%rd18];
	cvt.rn.f32.u16 	%f21, %rs19;
	setp.gt.f32 	%p42, %f2, %f21;
	selp.u32 	%r219, 1, 0, %p42;
	add.s64 	%rd48, %rd18, %rd32;
	ld.global.u8 	%rs20, [%rd48];
	cvt.rn.f32.u16 	%f22, %rs20;
	setp.gt.f32 	%p43, %f2, %f22;
	selp.u32 	%r220, 1, 0, %p43;
	add.s64 	%rd49, %rd48, %rd32;
	ld.global.u8 	%rs21, [%rd49];
	cvt.rn.f32.u16 	%f23, %rs21;
	setp.gt.f32 	%p44, %f2, %f23;
	selp.u32 	%r221, 1, 0, %p44;
	add.s64 	%rd50, %rd49, %rd32;
	ld.global.u8 	%rs22, [%rd50];
	cvt.rn.f32.u16 	%f24, %rs22;
	setp.gt.f32 	%p45, %f2, %f24;
	selp.u32 	%r222, 1, 0, %p45;
	add.s64 	%rd51, %rd50, %rd32;
	ld.global.u8 	%rs23, [%rd51];
	cvt.rn.f32.u16 	%f25, %rs23;
	setp.gt.f32 	%p46, %f2, %f25;
	selp.u32 	%r223, 1, 0, %p46;
	add.s64 	%rd52, %rd51, %rd32;
	ld.global.u8 	%rs24, [%rd52];
	cvt.rn.f32.u16 	%f26, %rs24;
	setp.gt.f32 	%p61, %f2, %f26;
	bra.uni 	$L__BB0_29;
$L__BB0_17:
	setp.ge.u64 	%p30, %rd18, %rd4;
	mov.b32 	%r219, 0;
	@%p30 bra 	$L__BB0_19;
	ld.global.u8 	%rs13, [%rd18];
	cvt.rn.f32.u16 	%f15, %rs13;
	setp.gt.f32 	%p31, %f2, %f15;
	selp.u32 	%r219, 1, 0, %p31;
$L__BB0_19:
	add.s64 	%rd19, %rd18, %rd32;
	setp.ge.u64 	%p32, %rd19, %rd4;
	mov.b32 	%r220, 0;
	@%p32 bra 	$L__BB0_21;
	ld.global.u8 	%rs14, [%rd19];
	cvt.rn.f32.u16 	%f16, %rs14;
	setp.gt.f32 	%p33, %f2, %f16;
	selp.u32 	%r220, 1, 0, %p33;
$L__BB0_21:
	add.s64 	%rd20, %rd19, %rd32;
	setp.ge.u64 	%p34, %rd20, %rd4;
	mov.b32 	%r221, 0;
	@%p34 bra 	$L__BB0_23;
	ld.global.u8 	%rs15, [%rd20];
	cvt.rn.f32.u16 	%f17, %rs15;
	setp.gt.f32 	%p35, %f2, %f17;
	selp.u32 	%r221, 1, 0, %p35;
$L__BB0_23:
	add.s64 	%rd21, %rd20, %rd32;
	setp.ge.u64 	%p36, %rd21, %rd4;
	mov.b32 	%r222, 0;
	@%p36 bra 	$L__BB0_25;
	ld.global.u8 	%rs16, [%rd21];
	cvt.rn.f32.u16 	%f18, %rs16;
	setp.gt.f32 	%p37, %f2, %f18;
	selp.u32 	%r222, 1, 0, %p37;
$L__BB0_25:
	add.s64 	%rd22, %rd21, %rd32;
	setp.ge.u64 	%p38, %rd22, %rd4;
	mov.b32 	%r223, 0;
	@%p38 bra 	$L__BB0_27;
	ld.global.u8 	%rs17, [%rd22];
	cvt.rn.f32.u16 	%f19, %rs17;
	setp.gt.f32 	%p39, %f2, %f19;
	selp.u32 	%r223, 1, 0, %p39;
$L__BB0_27:
	add.s64 	%rd23, %rd22, %rd32;
	setp.ge.u64 	%p41, %rd23, %rd4;
	mov.pred 	%p61, 0;
	@%p41 bra 	$L__BB0_29;
	ld.global.u8 	%rs18, [%rd23];
	cvt.rn.f32.u16 	%f20, %rs18;
	setp.gt.f32 	%p61, %f2, %f20;
$L__BB0_29:
	shl.b32 	%r127, %r219, 2;
	add.s32 	%r128, %r127, %r47;
	shl.b32 	%r129, %r220, 2;
	add.s32 	%r130, %r129, %r48;
	shl.b32 	%r131, %r221, 2;
	add.s32 	%r132, %r131, %r49;
	shl.b32 	%r133, %r222, 2;
	add.s32 	%r134, %r133, %r50;
	shl.b32 	%r135, %r223, 2;
	add.s32 	%r136, %r135, %r51;
	shl.b32 	%r137, %r130, 4;
	add.s32 	%r73, %r128, %r137;
	shl.b32 	%r138, %r132, 4;
	add.s32 	%r74, %r138, %r130;
	shl.b32 	%r139, %r134, 4;
	add.s32 	%r75, %r139, %r132;
	shl.b32 	%r140, %r136, 4;
	add.s32 	%r76, %r140, %r134;
	selp.b32 	%r141, 64, 0, %p61;
	selp.b32 	%r142, 16, 0, %p5;
	or.b32  	%r143, %r141, %r142;
	add.s32 	%r77, %r143, %r136;
	add.s32 	%r144, %r218, %r10;
	setp.ge.u32 	%p47, %r144, %r96;
	or.pred  	%p49, %p47, %p48;
	@%p49 bra 	$L__BB0_35;
	setp.ge.u32 	%p50, %r41, %r97;
	ld.shared.u32 	%r146, [%r32+4];
	shl.b32 	%r147, %r146, 1;
	add.s32 	%r78, %r147, %r73;
	ld.shared.u32 	%r148, [%r32+644];
	shl.b32 	%r149, %r148, 1;
	add.s32 	%r79, %r149, %r74;
	ld.shared.u32 	%r150, [%r32+1284];
	shl.b32 	%r151, %r150, 1;
	add.s32 	%r80, %r151, %r75;
	ld.shared.u32 	%r152, [%r32+1924];
	shl.b32 	%r153, %r152, 1;
	add.s32 	%r81, %r153, %r76;
	ld.shared.u32 	%r154, [%r32+2564];
	shl.b32 	%r155, %r154, 1;
	add.s32 	%r82, %r155, %r77;
	cvt.u64.u32 	%rd53, %r78;
	add.s64 	%rd54, %rd16, %rd53;
	ld.global.u8 	%r83, [%rd54];
	cvt.u64.u32 	%rd55, %r79;
	add.s64 	%rd56, %rd16, %rd55;
	ld.global.u8 	%r84, [%rd56];
	cvt.u64.u32 	%rd57, %r80;
	add.s64 	%rd58, %rd16, %rd57;
	ld.global.u8 	%r85, [%rd58];
	cvt.u64.u32 	%rd59, %r81;
	add.s64 	%rd60, %rd16, %rd59;
	ld.global.u8 	%r86, [%rd60];
	cvt.u64.u32 	%rd61, %r82;
	add.s64 	%rd62, %rd16, %rd61;
	ld.global.u8 	%r87, [%rd62];
	@%p50 bra 	$L__BB0_32;
	add.s32 	%r164, %r84, %r83;
	add.s32 	%r165, %r164, %r85;
	add.s32 	%r166, %r165, %r86;
	add.s32 	%r234, %r166, %r87;
	bra.uni 	$L__BB0_33;
$L__BB0_32:
	setp.lt.u32 	%p51, %r36, %r97;
	setp.lt.u32 	%p52, %r35, %r97;
	setp.lt.u32 	%p53, %r34, %r97;
	setp.lt.u32 	%p54, %r33, %r97;
	setp.lt.u32 	%p55, %r11, %r97;
	selp.b32 	%r156, %r83, 0, %p55;
	selp.b32 	%r157, %r84, 0, %p54;
	selp.b32 	%r158, %r85, 0, %p53;
	selp.b32 	%r159, %r86, 0, %p52;
	selp.b32 	%r160, %r87, 0, %p51;
	add.s32 	%r161, %r157, %r156;
	add.s32 	%r162, %r161, %r158;
	add.s32 	%r163, %r162, %r159;
	add.s32 	%r234, %r163, %r160;
$L__BB0_33:
	st.shared.u32 	[%r216], %r234;
	setp.eq.s32 	%p56, %r234, 0;
	@%p56 bra 	$L__BB0_36;
	mul.wide.u32 	%rd63, %r215, 16;
	add.s64 	%rd64, %rd17, %rd63;
	st.global.v4.u32 	[%rd64], {%r83, %r84, %r85, %r86};
	add.s32 	%r167, %r217, -2;
	cvt.u64.u32 	%rd65, %r167;
	add.s64 	%rd66, %rd15, %rd65;
	st.global.u8 	[%rd66], %r78;
	add.s32 	%r168, %r217, -1;
	cvt.u64.u32 	%rd67, %r168;
	add.s64 	%rd68, %rd15, %rd67;
	st.global.u8 	[%rd68], %r79;
	add.s32 	%r169, %r217, 2;
	cvt.u64.u32 	%rd69, %r217;
	add.s64 	%rd70, %rd15, %rd69;
	st.global.u8 	[%rd70], %r80;
	add.s32 	%r170, %r217, 1;
	cvt.u64.u32 	%rd71, %r170;
	add.s64 	%rd72, %rd15, %rd71;
	st.global.u8 	[%rd72], %r81;
	cvt.u64.u32 	%rd73, %r169;
	add.s64 	%rd74, %rd15, %rd73;
	st.global.u8 	[%rd74], %r82;
	bra.uni 	$L__BB0_36;
$L__BB0_35:
	mov.b32 	%r145, 0;
	st.shared.u32 	[%r216], %r145;
$L__BB0_36:
	add.s32 	%r217, %r217, 160;
	add.s32 	%r216, %r216, 128;
	add.s32 	%r215, %r215, 32;
	add.s32 	%r214, %r214, 160;
	setp.ne.s32 	%p57, %r214, 802;
	@%p57 bra 	$L__BB0_15;
	and.b32  	%r171, %r4, 224;
	st.shared.u32 	[%r32], %r73;
	st.shared.u32 	[%r32+640], %r74;
	st.shared.u32 	[%r32+1280], %r75;
	st.shared.u32 	[%r32+1920], %r76;
	st.shared.u32 	[%r32+2560], %r77;
	mad.lo.s32 	%r172, %r6, 5, %r7;
	shl.b32 	%r173, %r172, 2;
	mov.u32 	%r174, _ZZN6cuhpmc26hp5_buildup_base_triple_gbIhEEvNS_31hp5_buildup_base_triple_gb_argsIT_EEE2sb;
	add.s32 	%r175, %r174, %r173;
	ld.shared.u32 	%r176, [%r175];
	ld.shared.u32 	%r177, [%r175+4];
	ld.shared.u32 	%r178, [%r175+8];
	ld.shared.u32 	%r179, [%r175+12];
	mad.lo.s32 	%r180, %r8, 160, %r171;
	or.b32  	%r181, %r180, %r6;
	cvta.to.global.u64 	%rd75, %rd26;
	mul.wide.u32 	%rd76, %r181, 16;
	add.s64 	%rd77, %rd75, %rd76;
	st.global.v4.u32 	[%rd77], {%r176, %r177, %r178, %r179};
	bar.sync 	0;
	add.s32 	%r182, %r177, %r176;
	add.s32 	%r183, %r182, %r178;
	add.s32 	%r184, %r183, %r179;
	ld.shared.u32 	%r185, [%r175+16];
	add.s32 	%r186, %r184, %r185;
	or.b32  	%r187, %r171, %r6;
	shl.b32 	%r188, %r187, 2;
	mov.u32 	%r189, _ZZN6cuhpmc26hp5_buildup_base_triple_gbIhEEvNS_31hp5_buildup_base_triple_gb_argsIT_EEE2sh;
	add.s32 	%r190, %r189, %r188;
	st.shared.u32 	[%r190], %r186;
	bar.sync 	0;
	setp.gt.u32 	%p58, %r4, 31;
	@%p58 bra 	$L__BB0_39;
	mad.lo.s32 	%r192, %r6, 20, %r189;
	ld.shared.u32 	%r193, [%r192];
	ld.shared.u32 	%r194, [%r192+4];
	ld.shared.u32 	%r195, [%r192+8];
	ld.shared.u32 	%r196, [%r192+12];
	add.s32 	%r197, %r6, %r37;
	mad.lo.s32 	%r198, %r8, -768, %r197;
	cvta.to.global.u64 	%rd78, %rd24;
	mul.wide.u32 	%rd79, %r198, 16;
	add.s64 	%rd80, %rd78, %rd79;
	st.global.v4.u32 	[%rd80], {%r193, %r194, %r195, %r196};
	add.s32 	%r199, %r194, %r193;
	add.s32 	%r200, %r199, %r195;
	add.s32 	%r201, %r200, %r196;
	ld.shared.u32 	%r202, [%r192+16];
	add.s32 	%r203, %r201, %r202;
	cvta.to.global.u64 	%rd81, %rd25;
	mul.wide.u32 	%rd82, %r198, 4;
	add.s64 	%rd83, %rd81, %rd82;
	st.global.u32 	[%rd83], %r203;
$L__BB0_39:
	ret;

}


// ===== COMPILED SASS (sm_100) =====

	.target	sm_100

	.elftype	@"ET_EXEC"


//--------------------- .note.nv.tkinfo           --------------------------
	.section	.note.nv.tkinfo,"",@"SHT_NOTE"
	.sectionflags	@"SHF_NOTE_NV_TKINFO"
	.tkinfo
        /*0018*/ 	.word	0x00000002
        /*0030*/ 	.string	""
        /*0030*/ 	.string	"ptxas"
        /*0030*/ 	.string	"Cuda compilation tools, release 13.0, V13.0.88"
        /*0030*/ 	.string	"Build cuda_13.0.r13.0/compiler.36424714_0"
        /*0030*/ 	.string	"-arch sm_100 -m 64 "



//--------------------- .note.nv.cuinfo           --------------------------
	.section	.note.nv.cuinfo,"",@"SHT_NOTE"
	.sectionflags	@"SHF_NOTE_NV_CUINFO"
        /*0018*/ 	.short	0x0002
        /*001a*/ 	.short	0x0064
        /*001c*/ 	.short	0x0082
	.zero		2


//--------------------- .nv.info                  --------------------------
	.section	.nv.info,"",@"SHT_CUDA_INFO"
	.align	4


	//----- nvinfo : EIATTR_REGCOUNT
	.align		4
        /*0000*/ 	.byte	0x04, 0x2f
        /*0002*/ 	.short	(.L_1 - .L_0)
	.align		4
.L_0:
        /*0004*/ 	.word	index@(_ZN6cuhpmc26hp5_buildup_base_triple_gbIhEEvNS_31hp5_buildup_base_triple_gb_argsIT_EE)
        /*0008*/ 	.word	0x00000028


	//----- nvinfo : EIATTR_FRAME_SIZE
	.align		4
.L_1:
        /*000c*/ 	.byte	0x04, 0x11
        /*000e*/ 	.short	(.L_3 - .L_2)
	.align		4
.L_2:
        /*0010*/ 	.word	index@(_ZN6cuhpmc26hp5_buildup_base_triple_gbIhEEvNS_31hp5_buildup_base_triple_gb_argsIT_EE)
        /*0014*/ 	.word	0x00000000


	//----- nvinfo : EIATTR_MIN_STACK_SIZE
	.align		4
.L_3:
        /*0018*/ 	.byte	0x04, 0x12
        /*001a*/ 	.short	(.L_5 - .L_4)
	.align		4
.L_4:
        /*001c*/ 	.word	index@(_ZN6cuhpmc26hp5_buildup_base_triple_gbIhEEvNS_31hp5_buildup_base_triple_gb_argsIT_EE)
        /*0020*/ 	.word	0x00000000
.L_5:


//--------------------- .nv.compat                --------------------------
	.section	.nv.compat,"",@"SHT_CUDA_COMPAT_INFO"
	.align	4
        /*0000*/ 	.byte	0x02, 0x09, 0x00, 0x00, 0x02, 0x02, 0x01, 0x00, 0x02, 0x05, 0x05, 0x00, 0x03, 0x07, 0x01, 0x01
        /*0010*/ 	.byte	0x02, 0x03, 0x00, 0x00, 0x02, 0x06, 0x01, 0x00, 0x04, 0x0b, 0x08, 0x00, 0x09, 0x00, 0x00, 0x00
        /*0020*/ 	.byte	0x00, 0x00, 0x00, 0x00


//--------------------- .nv.info._ZN6cuhpmc26hp5_buildup_base_triple_gbIhEEvNS_31hp5_buildup_base_triple_gb_argsIT_EE --------------------------
	.section	.nv.info._ZN6cuhpmc26hp5_buildup_base_triple_gbIhEEvNS_31hp5_buildup_base_triple_gb_argsIT_EE,"",@"SHT_CUDA_INFO"
	.sectionflags	@""
	.align	4


	//----- nvinfo : EIATTR_CUDA_API_VERSION
	.align		4
        /*0000*/ 	.byte	0x04, 0x37
        /*0002*/ 	.short	(.L_7 - .L_6)
.L_6:
        /*0004*/ 	.word	0x00000082


	//----- nvinfo : EIATTR_KPARAM_INFO
	.align		4
.L_7:
        /*0008*/ 	.byte	0x04, 0x17
        /*000a*/ 	.short	(.L_9 - .L_8)
.L_8:
        /*000c*/ 	.word	0x00000000
        /*0010*/ 	.short	0x0000
        /*0012*/ 	.short	0x0000
        /*0014*/ 	.byte	0x00, 0xf0, 0xc1, 0x01


	//----- nvinfo : EIATTR_SPARSE_MMA_MASK
	.align		4
.L_9:
        /*0018*/ 	.byte	0x03, 0x50
        /*001a*/ 	.short	0x0000


	//----- nvinfo : EIATTR_MAXREG_COUNT
	.align		4
        /*001c*/ 	.byte	0x03, 0x1b
        /*001e*/ 	.short	0x00ff


	//----- nvinfo : EIATTR_NUM_BARRIERS
	.align		4
        /*0020*/ 	.byte	0x02, 0x4c
        /*0022*/ 	.byte	0x01
	.zero		1


	//----- nvinfo : EIATTR_MERCURY_ISA_VERSION
	.align		4
        /*0024*/ 	.byte	0x03, 0x5f
        /*0026*/ 	.short	0x0101


	//----- nvinfo : EIATTR_VRC_CTA_INIT_COUNT
	.align		4
        /*0028*/ 	.byte	0x02, 0x4a
	.zero		1
	.zero		1


	//----- nvinfo : EIATTR_EXIT_INSTR_OFFSETS
	.align		4
        /*002c*/ 	.byte	0x04, 0x1c
        /*002e*/ 	.short	(.L_11 - .L_10)


	//   ....[0]....
.L_10:
        /*0030*/ 	.word	0x00001ac0


	//   ....[1]....
        /*0034*/ 	.word	0x00001bd0


	//----- nvinfo : EIATTR_MAX_THREADS
	.align		4
.L_11:
        /*0038*/ 	.byte	0x04, 0x05
        /*003a*/ 	.short	(.L_13 - .L_12)
.L_12:
        /*003c*/ 	.word	0x000000a0
        /*0040*/ 	.word	0x00000001
        /*0044*/ 	.word	0x00000001


	//----- nvinfo : EIATTR_CRS_STACK_SIZE
	.align		4
.L_13:
        /*0048*/ 	.byte	0x04, 0x1e
        /*004a*/ 	.short	(.L_15 - .L_14)
.L_14:
        /*004c*/ 	.word	0x00000000


	//----- nvinfo : EIATTR_CBANK_PARAM_SIZE
	.align		4
.L_15:
        /*0050*/ 	.byte	0x03, 0x19
        /*0052*/ 	.short	0x0070


	//----- nvinfo : EIATTR_PARAM_CBANK
	.align		4
        /*0054*/ 	.byte	0x04, 0x0a
        /*0056*/ 	.short	(.L_17 - .L_16)
	.align		4
.L_16:
        /*0058*/ 	.word	index@(.nv.constant0._ZN6cuhpmc26hp5_buildup_base_triple_gbIhEEvNS_31hp5_buildup_base_triple_gb_argsIT_EE)
        /*005c*/ 	.short	0x0380
        /*005e*/ 	.short	0x0070


	//----- nvinfo : EIATTR_SW_WAR
	.align		4
.L_17:
        /*0060*/ 	.byte	0x04, 0x36
        /*0062*/ 	.short	(.L_19 - .L_18)
.L_18:
        /*0064*/ 	.word	0x00000008
.L_19:


//--------------------- .nv.callgraph             --------------------------
	.section	.nv.callgraph,"",@"SHT_CUDA_CALLGRAPH"
	.align	4
	.sectionentsize	8
	.align		4
        /*0000*/ 	.word	0x00000000
	.align		4
        /*0004*/ 	.word	0xffffffff
	.align		4
        /*0008*/ 	.word	0x00000000
	.align		4
        /*000c*/ 	.word	0xfffffffe
	.align		4
        /*0010*/ 	.word	0x00000000
	.align		4
        /*0014*/ 	.word	0xfffffffd
	.align		4
        /*0018*/ 	.word	0x00000000
	.align		4
        /*001c*/ 	.word	0xfffffffc


//--------------------- .text._ZN6cuhpmc26hp5_buildup_base_triple_gbIhEEvNS_31hp5_buildup_base_triple_gb_argsIT_EE --------------------------
	.section	.text._ZN6cuhpmc26hp5_buildup_base_triple_gbIhEEvNS_31hp5_buildup_base_triple_gb_argsIT_EE,"ax",@progbits
	.align	128
        .global         _ZN6cuhpmc26hp5_buildup_base_triple_gbIhEEvNS_31hp5_buildup_base_triple_gb_argsIT_EE
        .type           _ZN6cuhpmc26hp5_buildup_base_triple_gbIhEEvNS_31hp5_buildup_base_triple_gb_argsIT_EE,@function
        .size           _ZN6cuhpmc26hp5_buildup_base_triple_gbIhEEvNS_31hp5_buildup_base_triple_gb_argsIT_EE,(.L_x_11 - _ZN6cuhpmc26hp5_buildup_base_triple_gbIhEEvNS_31hp5_buildup_base_triple_gb_argsIT_EE)
        .other          _ZN6cuhpmc26hp5_buildup_base_triple_gbIhEEvNS_31hp5_buildup_base_triple_gb_argsIT_EE,@"STO_CUDA_ENTRY STV_DEFAULT"
_ZN6cuhpmc26hp5_buildup_base_triple_gbIhEEvNS_31hp5_buildup_base_triple_gb_argsIT_EE:
.text._ZN6cuhpmc26hp5_buildup_base_triple_gbIhEEvNS_31hp5_buildup_base_triple_gb_argsIT_EE:
[----:B------:R-:W-:Y:S01]  /*0000*/  LDC R1, c[0x0][0x37c] ;  /* 0x0000df00ff017b82 */ /* 0x000fe20000000800 */
[----:B------:R-:W0:Y:S01]  /*0010*/  LDCU.64 UR4, c[0x0][0x3b8] ;  /* 0x00007700ff0477ac */ /* 0x000e220008000a00 */
[----:B------:R-:W1:Y:S06]  /*0020*/  S2R R27, SR_TID.X ;  /* 0x00000000001b7919 */ /* 0x000e6c0000002100 */
[----:B------:R-:W2:Y:S01]  /*0030*/  LDC.64 R8, c[0x0][0x3e0] ;  /* 0x0000f800ff087b82 */ /* 0x000ea20000000a00 */
[----:B------:R-:W-:Y:S01]  /*0040*/  BSSY.RECONVERGENT B0, `(.L_x_0) ;  /* 0x000009d000007945 */ /* 0x000fe20003800200 */
[----:B------:R-:W3:Y:S01]  /*0050*/  LDCU.128 UR12, c[0x0][0x3d0] ;  /* 0x00007a00ff0c77ac */ /* 0x000ee20008000c00 */
[----:B------:R-:W4:Y:S01]  /*0060*/  S2R R4, SR_CTAID.X ;  /* 0x0000000000047919 */ /* 0x000f220000002500 */
[----:B------:R-:W1:Y:S01]  /*0070*/  LDCU.64 UR8, c[0x0][0x358] ;  /* 0x00006b00ff0877ac */ /* 0x000e620008000a00 */
[----:B0-----:R-:W0:Y:S01]  /*0080*/  I2F.U32.RP R0, UR4 ;  /* 0x0000000400007d06 */ /* 0x001e220008209000 */
[----:B------:R-:W-:-:S07]  /*0090*/  ISETP.NE.U32.AND P2, PT, RZ, UR4, PT ;  /* 0x00000004ff007c0c */ /* 0x000fce000bf45070 */
[----:B------:R-:W5:Y:S01]  /*00a0*/  I2F.U32.RP R6, UR5 ;  /* 0x0000000500067d06 */ /* 0x000f620008209000 */
[----:B-1----:R-:W-:-:S07]  /*00b0*/  SHF.R.U32.HI R11, RZ, 0x5, R27 ;  /* 0x00000005ff0b7819 */ /* 0x002fce000001161b */
[----:B0-----:R-:W0:Y:S01]  /*00c0*/  MUFU.RCP R0, R0 ;  /* 0x0000000000007308 */ /* 0x001e220000001000 */
[----:B------:R-:W-:Y:S01]  /*00d0*/  LOP3.LUT R16, R27, 0x1f, RZ, 0xc0, !PT ;  /* 0x0000001f1b107812 */ /* 0x000fe200078ec0ff */
[----:B------:R-:W-:-:S06]  /*00e0*/  IMAD R17, R11, 0xa0, RZ ;  /* 0x000000a00b117824 */ /* 0x000fcc00078e02ff */
[----:B-----5:R-:W-:Y:S01]  /*00f0*/  MUFU.RCP R6, R6 ;  /* 0x0000000600067308 */ /* 0x020fe20000001000 */
[----:B0-----:R-:W-:Y:S02]  /*0100*/  VIADD R2, R0, 0xffffffe ;  /* 0x0ffffffe00027836 */ /* 0x001fe40000000000 */
[----:B----4-:R-:W-:-:S05]  /*0110*/  IMAD R0, R4, 0x5, R11 ;  /* 0x0000000504007824 */ /* 0x010fca00078e020b */
[----:B------:R0:W1:Y:S02]  /*0120*/  F2I.FTZ.U32.TRUNC.NTZ R3, R2 ;  /* 0x0000000200037305 */ /* 0x000064000021f000 */
[----:B0-----:R-:W-:Y:S02]  /*0130*/  IMAD.MOV.U32 R2, RZ, RZ, RZ ;  /* 0x000000ffff027224 */ /* 0x001fe400078e00ff */
[----:B-1----:R-:W-:-:S04]  /*0140*/  IMAD.MOV R5, RZ, RZ, -R3 ;  /* 0x000000ffff057224 */ /* 0x002fc800078e0a03 */
[----:B------:R-:W-:-:S04]  /*0150*/  IMAD R5, R5, UR4, RZ ;  /* 0x0000000405057c24 */ /* 0x000fc8000f8e02ff */
[----:B------:R-:W-:-:S06]  /*0160*/  IMAD.HI.U32 R3, R3, R5, R2 ;  /* 0x0000000503037227 */ /* 0x000fcc00078e0002 */
[----:B------:R-:W-:-:S04]  /*0170*/  IMAD.HI.U32 R5, R3, R0, RZ ;  /* 0x0000000003057227 */ /* 0x000fc800078e00ff */
[----:B------:R-:W-:-:S04]  /*0180*/  IMAD.MOV R3, RZ, RZ, -R5 ;  /* 0x000000ffff037224 */ /* 0x000fc800078e0a05 */
[----:B------:R-:W-:Y:S02]  /*0190*/  IMAD R2, R3, UR4, R0 ;  /* 0x0000000403027c24 */ /* 0x000fe4000f8e0200 */
[----:B------:R-:W-:-:S03]  /*01a0*/  VIADD R3, R6, 0xffffffe ;  /* 0x0ffffffe06037836 */ /* 0x000fc60000000000 */
[----:B------:R-:W-:-:S03]  /*01b0*/  ISETP.GE.U32.AND P0, PT, R2, UR4, PT ;  /* 0x0000000402007c0c */ /* 0x000fc6000bf06070 */
[----:B------:R-:W0:Y:S10]  /*01c0*/  F2I.FTZ.U32.TRUNC.NTZ R3, R3 ;  /* 0x0000000300037305 */ /* 0x000e34000021f000 */
[----:B------:R-:W-:-:S02]  /*01d0*/  @P0 VIADD R2, R2, -UR4 ;  /* 0x8000000402020c36 */ /* 0x000fc40008000000 */
[----:B------:R-:W-:-:S03]  /*01e0*/  @P0 VIADD R5, R5, 0x1 ;  /* 0x0000000105050836 */ /* 0x000fc60000000000 */
[----:B------:R-:W-:Y:S01]  /*01f0*/  ISETP.GE.U32.AND P1, PT, R2, UR4, PT ;  /* 0x0000000402007c0c */ /* 0x000fe2000bf26070 */
[----:B0-----:R-:W-:Y:S02]  /*0200*/  IMAD.MOV R7, RZ, RZ, -R3 ;  /* 0x000000ffff077224 */ /* 0x001fe400078e0a03 */
[----:B------:R-:W-:Y:S02]  /*0210*/  IMAD.MOV.U32 R2, RZ, RZ, RZ ;  /* 0x000000ffff027224 */ /* 0x000fe400078e00ff */
[----:B------:R-:W-:-:S04]  /*0220*/  IMAD R7, R7, UR5, RZ ;  /* 0x0000000507077c24 */ /* 0x000fc8000f8e02ff */
[----:B------:R-:W-:-:S04]  /*0230*/  IMAD.HI.U32 R2, R3, R7, R2 ;  /* 0x0000000703027227 */ /* 0x000fc800078e0002 */
[----:B------:R-:W-:Y:S01]  /*0240*/  @P1 VIADD R5, R5, 0x1 ;  /* 0x0000000105051836 */ /* 0x000fe20000000000 */
[----:B------:R-:W-:Y:S02]  /*0250*/  @!P2 LOP3.LUT R5, RZ, UR4, RZ, 0x33, !PT ;  /* 0x00000004ff05ac12 */ /* 0x000fe4000f8e33ff */
[----:B------:R-:W-:-:S03]  /*0260*/  ISETP.NE.U32.AND P2, PT, RZ, UR5, PT ;  /* 0x00000005ff007c0c */ /* 0x000fc6000bf45070 */
[----:B------:R-:W-:-:S04]  /*0270*/  IMAD.HI.U32 R6, R2, R5, RZ ;  /* 0x0000000502067227 */ /* 0x000fc800078e00ff */
[----:B------:R-:W-:Y:S02]  /*0280*/  IMAD.MOV R2, RZ, RZ, -R6 ;  /* 0x000000ffff027224 */ /* 0x000fe400078e0a06 */
[--C-:B------:R-:W-:Y:S02]  /*0290*/  IMAD.MOV R3, RZ, RZ, -R5.reuse ;  /* 0x000000ffff037224 */ /* 0x100fe400078e0a05 */
[----:B------:R-:W-:Y:S02]  /*02a0*/  IMAD R2, R2, UR5, R5 ;  /* 0x0000000502027c24 */ /* 0x000fe4000f8e0205 */
[----:B------:R-:W-:-:S03]  /*02b0*/  IMAD R3, R3, UR4, R0 ;  /* 0x0000000403037c24 */ /* 0x000fc6000f8e0200 */
[----:B------:R-:W-:-:S13]  /*02c0*/  ISETP.GE.U32.AND P0, PT, R2, UR5, PT ;  /* 0x0000000502007c0c */ /* 0x000fda000bf06070 */
[----:B------:R-:W-:Y:S02]  /*02d0*/  @P0 VIADD R2, R2, -UR5 ;  /* 0x8000000502020c36 */ /* 0x000fe40008000000 */
[----:B------:R-:W-:-:S03]  /*02e0*/  @P0 VIADD R6, R6, 0x1 ;  /* 0x0000000106060836 */ /* 0x000fc60000000000 */
[----:B------:R-:W-:-:S13]  /*02f0*/  ISETP.GE.U32.AND P1, PT, R2, UR5, PT ;  /* 0x0000000502007c0c */ /* 0x000fda000bf26070 */
[----:B------:R-:W-:Y:S01]  /*0300*/  @P1 VIADD R6, R6, 0x1 ;  /* 0x0000000106061836 */ /* 0x000fe20000000000 */
[----:B------:R-:W-:-:S05]  /*0310*/  @!P2 LOP3.LUT R6, RZ, UR5, RZ, 0x33, !PT ;  /* 0x00000005ff06ac12 */ /* 0x000fca000f8e33ff */
[----:B------:R-:W-:Y:S02]  /*0320*/  IMAD.MOV R2, RZ, RZ, -R6 ;  /* 0x000000ffff027224 */ /* 0x000fe400078e0a06 */
[----:B------:R-:W-:Y:S02]  /*0330*/  IMAD R6, R6, 0x5, RZ ;  /* 0x0000000506067824 */ /* 0x000fe400078e02ff */
[----:B------:R-:W-:Y:S01]  /*0340*/  IMAD R5, R2, UR5, R5 ;  /* 0x0000000502057c24 */ /* 0x000fe2000f8e0205 */
[----:B------:R-:W0:Y:S01]  /*0350*/  LDCU.64 UR4, c[0x0][0x3c8] ;  /* 0x00007900ff0477ac */ /* 0x000e220008000a00 */
[----:B------:R-:W-:Y:S02]  /*0360*/  IMAD R2, R3, 0x1f, R16 ;  /* 0x0000001f03027824 */ /* 0x000fe400078e0210 */
[----:B------:R-:W-:Y:S02]  /*0370*/  IMAD R5, R5, 0x5, RZ ;  /* 0x0000000505057824 */ /* 0x000fe400078e02ff */
[----:B------:R-:W-:-:S02]  /*0380*/  IMAD.MOV.U32 R3, RZ, RZ, RZ ;  /* 0x000000ffff037224 */ /* 0x000fc400078e00ff */
[----:B---3--:R-:W-:-:S04]  /*0390*/  IMAD.WIDE.U32 R12, R5, UR14, R2 ;  /* 0x0000000e050c7c25 */ /* 0x008fc8000f8e0002 */
[----:B------:R-:W-:Y:S02]  /*03a0*/  IMAD R13, R5, UR15, R13 ;  /* 0x0000000f050d7c24 */ /* 0x000fe4000f8e020d */
[----:B--2---:R-:W-:Y:S01]  /*03b0*/  IMAD.WIDE.U32 R18, R6, R8, R12 ;  /* 0x0000000806127225 */ /* 0x004fe200078e000c */
[----:B------:R-:W-:-:S03]  /*03c0*/  IADD3 R13, P1, PT, R8, UR14, RZ ;  /* 0x0000000e080d7c10 */ /* 0x000fc6000ff3e0ff */
[----:B------:R-:W-:Y:S01]  /*03d0*/  IMAD R0, R6, R9, R19 ;  /* 0x0000000906007224 */ /* 0x000fe200078e0213 */
[----:B0-----:R-:W-:-:S04]  /*03e0*/  IADD3 R18, P0, PT, R18, UR4, RZ ;  /* 0x0000000412127c10 */ /* 0x001fc8000ff1e0ff */
[----:B------:R-:W-:Y:S02]  /*03f0*/  IADD3.X R19, PT, PT, R0, UR5, RZ, P0, !PT ;  /* 0x0000000500137c10 */ /* 0x000fe400087fe4ff */
[----:B------:R-:W-:Y:S01]  /*0400*/  IADD3.X R0, PT, PT, R9, UR15, RZ, P1, !PT ;  /* 0x0000000f09007c10 */ /* 0x000fe20008ffe4ff */
[----:B------:R-:W-:-:S04]  /*0410*/  IMAD.WIDE.U32 R12, R13, 0x5, R18 ;  /* 0x000000050d0c7825 */ /* 0x000fc800078e0012 */
[----:B------:R-:W-:Y:S01]  /*0420*/  IMAD R7, R0, 0x5, RZ ;  /* 0x0000000500077824 */ /* 0x000fe200078e02ff */
[----:B------:R-:W-:-:S05]  /*0430*/  IADD3 R0, P0, PT, R12, 0x20, RZ ;  /* 0x000000200c007810 */ /* 0x000fca0007f1e0ff */
[----:B------:R-:W-:Y:S01]  /*0440*/  IMAD.X R12, R13, 0x1, R7, P0 ;  /* 0x000000010d0c7824 */ /* 0x000fe200000e0607 */
[----:B------:R-:W-:-:S04]  /*0450*/  ISETP.GE.U32.AND P0, PT, R0, UR12, PT ;  /* 0x0000000c00007c0c */ /* 0x000fc8000bf06070 */
[----:B------:R-:W-:-:S13]  /*0460*/  ISETP.GE.U32.AND.EX P0, PT, R12, UR13, PT, P0 ;  /* 0x0000000d0c007c0c */ /* 0x000fda000bf06100 */
[----:B------:R-:W-:Y:S05]  /*0470*/  @P0 BRA `(.L_x_1) ;  /* 0x00000000008c0947 */ /* 0x000fea0003800000 */
[-C--:B------:R-:W-:Y:S01]  /*0480*/  IADD3 R14, P1, PT, R18, R8.reuse, RZ ;  /* 0x00000008120e7210 */ /* 0x080fe20007f3e0ff */
[----:B------:R-:W2:Y:S01]  /*0490*/  LDG.E.U8 R0, desc[UR8][R18.64] ;  /* 0x0000000812007981 */ /* 0x000ea2000c1e1100 */
[----:B------:R-:W0:Y:S02]  /*04a0*/  LDCU UR4, c[0x0][0x3a8] ;  /* 0x00007500ff0477ac */ /* 0x000e240008000800 */
[----:B------:R-:W-:Y:S01]  /*04b0*/  IADD3 R20, P2, PT, R14, R8, RZ ;  /* 0x000000080e147210 */ /* 0x000fe20007f5e0ff */
[----:B------:R-:W-:-:S03]  /*04c0*/  IMAD.X R15, R19, 0x1, R9, P1 ;  /* 0x00000001130f7824 */ /* 0x000fc600008e0609 */
[-C--:B------:R-:W-:Y:S01]  /*04d0*/  IADD3 R22, P1, PT, R20, R8.reuse, RZ ;  /* 0x0000000814167210 */ /* 0x080fe20007f3e0ff */
[--C-:B------:R-:W-:Y:S01]  /*04e0*/  IMAD.X R21, R15, 0x1, R9.reuse, P2 ;  /* 0x000000010f157824 */ /* 0x100fe200010e0609 */
[----:B------:R-:W3:Y:S02]  /*04f0*/  LDG.E.U8 R14, desc[UR8][R14.64] ;  /* 0x000000080e0e7981 */ /* 0x000ee4000c1e1100 */
[-C--:B------:R-:W-:Y:S01]  /*0500*/  IADD3 R12, P2, PT, R22, R8.reuse, RZ ;  /* 0x00000008160c7210 */ /* 0x080fe20007f5e0ff */
[--C-:B------:R-:W-:Y:S01]  /*0510*/  IMAD.X R23, R21, 0x1, R9.reuse, P1 ;  /* 0x0000000115177824 */ /* 0x100fe200008e0609 */
[----:B------:R-:W4:Y:S02]  /*0520*/  LDG.E.U8 R20, desc[UR8][R20.64] ;  /* 0x0000000814147981 */ /* 0x000f24000c1e1100 */
[----:B------:R-:W-:Y:S01]  /*0530*/  IADD3 R8, P1, PT, R12, R8, RZ ;  /* 0x000000080c087210 */ /* 0x000fe20007f3e0ff */
[--C-:B------:R-:W-:Y:S01]  /*0540*/  IMAD.X R13, R23, 0x1, R9.reuse, P2 ;  /* 0x00000001170d7824 */ /* 0x100fe200010e0609 */
[----:B------:R-:W5:Y:S03]  /*0550*/  LDG.E.U8 R22, desc[UR8][R22.64] ;  /* 0x0000000816167981 */ /* 0x000f66000c1e1100 */
[----:B------:R-:W-:Y:S01]  /*0560*/  IMAD.X R9, R13, 0x1, R9, P1 ;  /* 0x000000010d097824 */ /* 0x000fe200008e0609 */
[----:B------:R-:W5:Y:S04]  /*0570*/  LDG.E.U8 R12, desc[UR8][R12.64] ;  /* 0x000000080c0c7981 */ /* 0x000f68000c1e1100 */
[----:B------:R-:W5:Y:S01]  /*0580*/  LDG.E.U8 R8, desc[UR8][R8.64] ;  /* 0x0000000808087981 */ /* 0x000f62000c1e1100 */
[----:B--2---:R-:W-:-:S04]  /*0590*/  I2FP.F32.U32 R0, R0 ;  /* 0x0000000000007245 */ /* 0x004fc80000201000 */
[----:B0-----:R-:W-:Y:S02]  /*05a0*/  FSETP.GEU.AND P1, PT, R0, UR4, PT ;  /* 0x0000000400007c0b */ /* 0x001fe4000bf2e000 */
[----:B---3--:R-:W-:-:S04]  /*05b0*/  I2FP.F32.U32 R7, R14 ;  /* 0x0000000e00077245 */ /* 0x008fc80000201000 */
[----:B------:R-:W-:Y:S02]  /*05c0*/  FSETP.GEU.AND P2, PT, R7, UR4, PT ;  /* 0x0000000407007c0b */ /* 0x000fe4000bf4e000 */
[----:B----4-:R-:W-:Y:S02]  /*05d0*/  I2FP.F32.U32 R0, R20 ;  /* 0x0000001400007245 */ /* 0x010fe40000201000 */
[----:B-----5:R-:W-:Y:S02]  /*05e0*/  I2FP.F32.U32 R7, R22 ;  /* 0x0000001600077245 */ /* 0x020fe40000201000 */
[----:B------:R-:W-:Y:S02]  /*05f0*/  I2FP.F32.U32 R10, R12 ;  /* 0x0000000c000a7245 */ /* 0x000fe40000201000 */
[----:B------:R-:W-:Y:S02]  /*0600*/  FSETP.GEU.AND P3, PT, R0, UR4, PT ;  /* 0x0000000400007c0b */ /* 0x000fe4000bf6e000 */
[----:B------:R-:W-:-:S02]  /*0610*/  I2FP.F32.U32 R14, R8 ;  /* 0x00000008000e7245 */ /* 0x000fc40000201000 */
[----:B------:R-:W-:Y:S02]  /*0620*/  FSETP.GEU.AND P4, PT, R7, UR4, PT ;  /* 0x0000000407007c0b */ /* 0x000fe4000bf8e000 */
[----:B------:R-:W-:Y:S02]  /*0630*/  FSETP.GEU.AND P6, PT, R10, UR4, PT ;  /* 0x000000040a007c0b */ /* 0x000fe4000bfce000 */
[----:B------:R-:W-:Y:S02]  /*0640*/  FSETP.LT.AND P5, PT, R14, UR4, PT ;  /* 0x000000040e007c0b */ /* 0x000fe4000bfa1000 */
[----:B------:R-:W-:Y:S02]  /*0650*/  SEL R7, RZ, 0x1, P1 ;  /* 0x00000001ff077807 */ /* 0x000fe40000800000 */
[----:B------:R-:W-:Y:S02]  /*0660*/  SEL R12, RZ, 0x1, P2 ;  /* 0x00000001ff0c7807 */ /* 0x000fe40001000000 */
[----:B------:R-:W-:-:S02]  /*0670*/  SEL R13, RZ, 0x1, P3 ;  /* 0x00000001ff0d7807 */ /* 0x000fc40001800000 */
[----:B------:R-:W-:Y:S02]  /*0680*/  SEL R14, RZ, 0x1, P4 ;  /* 0x00000001ff0e7807 */ /* 0x000fe40002000000 */
[----:B------:R-:W-:Y:S01]  /*0690*/  SEL R15, RZ, 0x1, P6 ;  /* 0x00000001ff0f7807 */ /* 0x000fe20003000000 */
[----:B------:R-:W-:Y:S06]  /*06a0*/  BRA `(.L_x_2) ;  /* 0x0000000000d87947 */ /* 0x000fec0003800000 */
.L_x_1:
[----:B------:R-:W-:-:S04]  /*06b0*/  ISETP.GE.U32.AND P4, PT, R18, UR12, PT ;  /* 0x0000000c12007c0c */ /* 0x000fc8000bf86070 */
[----:B------:R-:W-:-:S13]  /*06c0*/  ISETP.GE.U32.AND.EX P4, PT, R19, UR13, PT, P4 ;  /* 0x0000000d13007c0c */ /* 0x000fda000bf86140 */
[----:B------:R-:W2:Y:S01]  /*06d0*/  @!P4 LDG.E.U8 R0, desc[UR8][R18.64] ;  /* 0x000000081200c981 */ /* 0x000ea2000c1e1100 */
[----:B------:R-:W0:Y:S01]  /*06e0*/  @!P4 LDC R7, c[0x0][0x3a8] ;  /* 0x0000ea00ff07cb82 */ /* 0x000e220000000800 */
[----:B------:R-:W-:-:S04]  /*06f0*/  IADD3 R12, P1, PT, R18, R8, RZ ;  /* 0x00000008120c7210 */ /* 0x000fc80007f3e0ff */
[----:B------:R-:W-:Y:S01]  /*0700*/  IADD3 R14, P2, PT, R12, R8, RZ ;  /* 0x000000080c0e7210 */ /* 0x000fe20007f5e0ff */
[----:B------:R-:W-:-:S03]  /*0710*/  IMAD.X R13, R19, 0x1, R9, P1 ;  /* 0x00000001130d7824 */ /* 0x000fc600008e0609 */
[-C--:B------:R-:W-:Y:S01]  /*0720*/  IADD3 R20, P1, PT, R14, R8.reuse, RZ ;  /* 0x000000080e147210 */ /* 0x080fe20007f3e0ff */
[--C-:B------:R-:W-:Y:S01]  /*0730*/  IMAD.X R15, R13, 0x1, R9.reuse, P2 ;  /* 0x000000010d0f7824 */ /* 0x100fe200010e0609 */
[----:B------:R-:W-:Y:S02]  /*0740*/  ISETP.GE.U32.AND P2, PT, R12, UR12, PT ;  /* 0x0000000c0c007c0c */ /* 0x000fe4000bf46070 */
[-C--:B------:R-:W-:Y:S01]  /*0750*/  IADD3 R22, P3, PT, R20, R8.reuse, RZ ;  /* 0x0000000814167210 */ /* 0x080fe20007f7e0ff */
[--C-:B------:R-:W-:Y:S01]  /*0760*/  IMAD.X R21, R15, 0x1, R9.reuse, P1 ;  /* 0x000000010f157824 */ /* 0x100fe200008e0609 */
[----:B------:R-:W-:Y:S02]  /*0770*/  ISETP.GE.U32.AND.EX P2, PT, R13, UR13, PT, P2 ;  /* 0x0000000d0d007c0c */ /* 0x000fe4000bf46120 */
[----:B------:R-:W-:Y:S01]  /*0780*/  IADD3 R8, P5, PT, R22, R8, RZ ;  /* 0x0000000816087210 */ /* 0x000fe20007fbe0ff */
[----:B------:R-:W-:Y:S01]  /*0790*/  IMAD.X R23, R21, 0x1, R9, P3 ;  /* 0x0000000115177824 */ /* 0x000fe200018e0609 */
[----:B------:R-:W-:-:S02]  /*07a0*/  ISETP.GE.U32.AND P3, PT, R14, UR12, PT ;  /* 0x0000000c0e007c0c */ /* 0x000fc4000bf66070 */
[----:B------:R-:W-:Y:S01]  /*07b0*/  ISETP.GE.U32.AND P1, PT, R20, UR12, PT ;  /* 0x0000000c14007c0c */ /* 0x000fe2000bf26070 */
[----:B------:R-:W-:Y:S01]  /*07c0*/  IMAD.X R9, R23, 0x1, R9, P5 ;  /* 0x0000000117097824 */ /* 0x000fe200028e0609 */
[----:B------:R-:W-:Y:S02]  /*07d0*/  ISETP.GE.U32.AND.EX P3, PT, R15, UR13, PT, P3 ;  /* 0x0000000d0f007c0c */ /* 0x000fe4000bf66130 */
[----:B------:R-:W-:Y:S02]  /*07e0*/  ISETP.GE.U32.AND P5, PT, R22, UR12, PT ;  /* 0x0000000c16007c0c */ /* 0x000fe4000bfa6070 */
[----:B------:R-:W-:Y:S01]  /*07f0*/  ISETP.GE.U32.AND.EX P1, PT, R21, UR13, PT, P1 ;  /* 0x0000000d15007c0c */ /* 0x000fe2000bf26110 */
[----:B------:R-:W3:Y:S01]  /*0800*/  @!P2 LDG.E.U8 R12, desc[UR8][R12.64] ;  /* 0x000000080c0ca981 */ /* 0x000ee2000c1e1100 */
[----:B------:R-:W1:Y:S07]  /*0810*/  @!P2 LDC R25, c[0x0][0x3a8] ;  /* 0x0000ea00ff19ab82 */ /* 0x000e6e0000000800 */
[----:B------:R-:W4:Y:S01]  /*0820*/  @!P3 LDG.E.U8 R14, desc[UR8][R14.64] ;  /* 0x000000080e0eb981 */ /* 0x000f22000c1e1100 */
[----:B------:R-:W5:Y:S03]  /*0830*/  @!P3 LDC R29, c[0x0][0x3a8] ;  /* 0x0000ea00ff1dbb82 */ /* 0x000f660000000800 */
[----:B------:R-:W5:Y:S05]  /*0840*/  @!P1 LDG.E.U8 R20, desc[UR8][R20.64] ;  /* 0x0000000814149981 */ /* 0x000f6a000c1e1100 */
[----:B------:R-:W5:Y:S01]  /*0850*/  @!P1 LDC R31, c[0x0][0x3a8] ;  /* 0x0000ea00ff1f9b82 */ /* 0x000f620000000800 */
[----:B--2---:R-:W-:-:S04]  /*0860*/  @!P4 I2FP.F32.U32 R0, R0 ;  /* 0x000000000000c245 */ /* 0x004fc80000201000 */
[----:B0-----:R-:W-:Y:S01]  /*0870*/  @!P4 FSETP.GEU.AND P6, PT, R0, R7, PT ;  /* 0x000000070000c20b */ /* 0x001fe20003fce000 */
[----:B------:R-:W-:-:S03]  /*0880*/  IMAD.MOV.U32 R7, RZ, RZ, RZ ;  /* 0x000000ffff077224 */ /* 0x000fc600078e00ff */
[----:B------:R-:W-:Y:S02]  /*0890*/  @!P4 SEL R7, RZ, 0x1, P6 ;  /* 0x00000001ff07c807 */ /* 0x000fe40003000000 */
[----:B------:R-:W-:Y:S02]  /*08a0*/  ISETP.GE.U32.AND P6, PT, R8, UR12, PT ;  /* 0x0000000c08007c0c */ /* 0x000fe4000bfc6070 */
[----:B------:R-:W-:Y:S02]  /*08b0*/  ISETP.GE.U32.AND.EX P4, PT, R23, UR13, PT, P5 ;  /* 0x0000000d17007c0c */ /* 0x000fe4000bf86150 */
[----:B------:R-:W-:-:S11]  /*08c0*/  ISETP.GE.U32.AND.EX P5, PT, R9, UR13, PT, P6 ;  /* 0x0000000d09007c0c */ /* 0x000fd6000bfa6160 */
[----:B------:R-:W2:Y:S01]  /*08d0*/  @!P4 LDG.E.U8 R22, desc[UR8][R22.64] ;  /* 0x000000081616c981 */ /* 0x000ea2000c1e1100 */
[----:B------:R-:W0:Y:S03]  /*08e0*/  @!P4 LDC R33, c[0x0][0x3a8] ;  /* 0x0000ea00ff21cb82 */ /* 0x000e260000000800 */
[----:B------:R-:W2:Y:S05]  /*08f0*/  @!P5 LDG.E.U8 R8, desc[UR8][R8.64] ;  /* 0x000000080808d981 */ /* 0x000eaa000c1e1100 */
[----:B------:R-:W0:Y:S01]  /*0900*/  @!P5 LDC R35, c[0x0][0x3a8] ;  /* 0x0000ea00ff23db82 */ /* 0x000e220000000800 */
[----:B---3--:R-:W-:-:S02]  /*0910*/  @!P2 I2FP.F32.U32 R12, R12 ;  /* 0x0000000c000ca245 */ /* 0x008fc40000201000 */
[----:B----4-:R-:W-:Y:S02]  /*0920*/  @!P3 I2FP.F32.U32 R14, R14 ;  /* 0x0000000e000eb245 */ /* 0x010fe40000201000 */
[----:B-1----:R-:W-:Y:S02]  /*0930*/  @!P2 FSETP.GEU.AND P6, PT, R12, R25, PT ;  /* 0x000000190c00a20b */ /* 0x002fe40003fce000 */
[----:B------:R-:W-:Y:S02]  /*0940*/  CS2R R12, SRZ ;  /* 0x00000000000c7805 */ /* 0x000fe4000001ff00 */
[----:B-----5:R-:W-:Y:S02]  /*0950*/  @!P1 I2FP.F32.U32 R20, R20 ;  /* 0x0000001400149245 */ /* 0x020fe40000201000 */
[----:B------:R-:W-:Y:S02]  /*0960*/  @!P2 SEL R12, RZ, 0x1, P6 ;  /* 0x00000001ff0ca807 */ /* 0x000fe40003000000 */
[----:B------:R-:W-:-:S02]  /*0970*/  @!P3 FSETP.GEU.AND P6, PT, R14, R29, PT ;  /* 0x0000001d0e00b20b */ /* 0x000fc40003fce000 */
[----:B------:R-:W-:Y:S02]  /*0980*/  @!P1 FSETP.GEU.AND P2, PT, R20, R31, PT ;  /* 0x0000001f1400920b */ /* 0x000fe40003f4e000 */
[----:B------:R-:W-:Y:S02]  /*0990*/  @!P3 SEL R13, RZ, 0x1, P6 ;  /* 0x00000001ff0db807 */ /* 0x000fe40003000000 */
[----:B------:R-:W-:Y:S02]  /*09a0*/  CS2R R14, SRZ ;  /* 0x00000000000e7805 */ /* 0x000fe4000001ff00 */
[----:B------:R-:W-:Y:S02]  /*09b0*/  @!P1 SEL R14, RZ, 0x1, P2 ;  /* 0x00000001ff0e9807 */ /* 0x000fe40001000000 */
[----:B--2---:R-:W-:Y:S02]  /*09c0*/  @!P4 I2FP.F32.U32 R22, R22 ;  /* 0x000000160016c245 */ /* 0x004fe40000201000 */
[----:B------:R-:W-:-:S02]  /*09d0*/  @!P5 I2FP.F32.U32 R8, R8 ;  /* 0x000000080008d245 */ /* 0x000fc40000201000 */
[----:B0-----:R-:W-:Y:S02]  /*09e0*/  @!P4 FSETP.GEU.AND P3, PT, R22, R33, PT ;  /* 0x000000211600c20b */ /* 0x001fe40003f6e000 */
[----:B------:R-:W-:Y:S02]  /*09f0*/  FSETP.LT.AND P5, PT, R8, R35, !P5 ;  /* 0x000000230800720b */ /* 0x000fe40006fa1000 */
[----:B------:R-:W-:-:S11]  /*0a00*/  @!P4 SEL R15, RZ, 0x1, P3 ;  /* 0x00000001ff0fc807 */ /* 0x000fd60001800000 */
.L_x_2:
[----:B------:R-:W-:Y:S05]  /*0a10*/  BSYNC.RECONVERGENT B0 ;  /* 0x0000000000007941 */ /* 0x000fea0003800200 */
.L_x_0:
[----:B------:R-:W0:Y:S01]  /*0a20*/  LDCU UR5, c[0x0][0x3ac] ;  /* 0x00007580ff0577ac */ /* 0x000e220008000800 */
[----:B------:R-:W1:Y:S01]  /*0a30*/  S2UR UR6, SR_CgaCtaId ;  /* 0x00000000000679c3 */ /* 0x000e620000008800 */
[----:B------:R-:W-:Y:S01]  /*0a40*/  ISETP.NE.AND P1, PT, R16, 0x1f, PT ;  /* 0x0000001f1000780c */ /* 0x000fe20003f25270 */
[C---:B------:R-:W-:Y:S01]  /*0a50*/  VIADD R0, R6.reuse, 0x2 ;  /* 0x0000000206007836 */ /* 0x040fe20000000000 */
[----:B------:R-:W2:Y:S01]  /*0a60*/  LDCU UR7, c[0x0][0x3b4] ;  /* 0x00007680ff0777ac */ /* 0x000ea20008000800 */
[----:B------:R-:W-:Y:S02]  /*0a70*/  VIADD R3, R6, 0x4 ;  /* 0x0000000406037836 */ /* 0x000fe40000000000 */
[----:B------:R-:W-:Y:S01]  /*0a80*/  IMAD R17, R4, 0x320, R17 ;  /* 0x0000032004117824 */ /* 0x000fe200078e0211 */
[----:B------:R-:W-:Y:S01]  /*0a90*/  UMOV UR4, 0x400 ;  /* 0x0000040000047882 */ /* 0x000fe20000000000 */
[----:B------:R-:W-:Y:S01]  /*0aa0*/  IMAD R11, R11, 0xa0, R16 ;  /* 0x000000a00b0b7824 */ /* 0x000fe200078e0210 */
[----:B------:R-:W3:Y:S01]  /*0ab0*/  LDCU UR11, c[0x0][0x3a8] ;  /* 0x00007500ff0b77ac */ /* 0x000ee20008000800 */
[----:B------:R-:W-:Y:S01]  /*0ac0*/  IMAD.IADD R16, R16, 0x1, R17 ;  /* 0x0000000110107824 */ /* 0x000fe200078e0211 */
[----:B------:R-:W4:Y:S01]  /*0ad0*/  LDCU UR20, c[0x0][0x3b4] ;  /* 0x00007680ff1477ac */ /* 0x000f220008000800 */
[----:B0-----:R-:W-:Y:S01]  /*0ae0*/  ISETP.LT.U32.AND P1, PT, R2, UR5, P1 ;  /* 0x0000000502007c0c */ /* 0x001fe20008f21070 */
[----:B------:R-:W-:Y:S01]  /*0af0*/  UIADD3 UR5, UPT, UPT, UR4, 0xc80, URZ ;  /* 0x00000c8004057890 */ /* 0x000fe2000fffe0ff */
[----:B------:R-:W-:Y:S01]  /*0b00*/  VIADD R2, R6, 0x3 ;  /* 0x0000000306027836 */ /* 0x000fe20000000000 */
[----:B------:R-:W0:Y:S01]  /*0b10*/  LDCU UR10, c[0x0][0x3b0] ;  /* 0x00007600ff0a77ac */ /* 0x000e220008000800 */
[----:B------:R-:W-:-:S02]  /*0b20*/  P2R R28, PR, RZ, 0x2 ;  /* 0x00000002ff1c7803 */ /* 0x000fc40000000000 */
[----:B--2---:R-:W-:Y:S01]  /*0b30*/  ISETP.GE.U32.AND P2, PT, R0, UR7, PT ;  /* 0x0000000700007c0c */ /* 0x004fe2000bf46070 */
[----:B------:R-:W-:Y:S01]  /*0b40*/  VIADD R0, R6, 0x1 ;  /* 0x0000000106007836 */ /* 0x000fe20000000000 */
[----:B------:R-:W-:Y:S01]  /*0b50*/  ISETP.GE.U32.AND P1, PT, R3, UR7, PT ;  /* 0x0000000703007c0c */ /* 0x000fe2000bf26070 */
[----:B-1----:R-:W-:Y:S01]  /*0b60*/  ULEA UR4, UR6, UR4, 0x18 ;  /* 0x0000000406047291 */ /* 0x002fe2000f8ec0ff */
[----:B------:R-:W-:Y:S01]  /*0b70*/  IMAD.MOV.U32 R3, RZ, RZ, 0x5 ;  /* 0x00000005ff037424 */ /* 0x000fe200078e00ff */
[----:B------:R-:W-:Y:S01]  /*0b80*/  ULEA UR5, UR6, UR5, 0x18 ;  /* 0x0000000506057291 */ /* 0x000fe2000f8ec0ff */
[----:B------:R-:W-:Y:S01]  /*0b90*/  ISETP.GE.U32.AND P3, PT, R2, UR7, PT ;  /* 0x0000000702007c0c */ /* 0x000fe2000bf66070 */
[----:B------:R-:W1:Y:S01]  /*0ba0*/  LDCU.64 UR18, c[0x0][0x3e0] ;  /* 0x00007c00ff1277ac */ /* 0x000e620008000a00 */
[----:B------:R-:W-:Y:S01]  /*0bb0*/  ISETP.GE.U32.AND P4, PT, R0, UR7, PT ;  /* 0x0000000700007c0c */ /* 0x000fe2000bf86070 */
[----:B------:R-:W-:Y:S01]  /*0bc0*/  IMAD R26, R16, R3, 0x2 ;  /* 0x00000002101a7424 */ /* 0x000fe200078e0203 */
[----:B------:R-:W-:Y:S01]  /*0bd0*/  P2R R35, PR, RZ, 0x2 ;  /* 0x00000002ff237803 */ /* 0x000fe20000000000 */
[----:B------:R-:W2:Y:S01]  /*0be0*/  LDCU.64 UR16, c[0x0][0x3d0] ;  /* 0x00007a00ff1077ac */ /* 0x000ea20008000a00 */
[----:B------:R-:W-:-:S02]  /*0bf0*/  LEA R17, R11, UR4, 0x2 ;  /* 0x000000040b117c11 */ /* 0x000fc4000f8e10ff */
[----:B------:R-:W-:Y:S01]  /*0c00*/  LEA R27, R27, UR5, 0x2 ;  /* 0x000000051b1b7c11 */ /* 0x000fe2000f8e10ff */
[----:B------:R-:W0:Y:S01]  /*0c10*/  LDCU.64 UR12, c[0x0][0x3e8] ;  /* 0x00007d00ff0c77ac */ /* 0x000e220008000a00 */
[----:B------:R-:W0:Y:S01]  /*0c20*/  LDCU.64 UR14, c[0x0][0x3a0] ;  /* 0x00007400ff0e77ac */ /* 0x000e220008000a00 */
[----:B------:R-:W-:Y:S01]  /*0c30*/  UMOV UR4, URZ ;  /* 0x000000ff00047c82 */ /* 0x000fe20008000000 */
[----:B---34-:R-:W-:-:S05]  /*0c40*/  UMOV UR5, 0x2 ;  /* 0x0000000200057882 */ /* 0x018fca0000000000 */
.L_x_9:
[----:B-1----:R-:W3:Y:S01]  /*0c50*/  LDC.64 R30, c[0x0][0x3d8] ;  /* 0x0000f600ff1e7b82 */ /* 0x002ee20000000a00 */
[----:B------:R-:W-:Y:S01]  /*0c60*/  UIADD3 UR4, UPT, UPT, UR4, 0x1, URZ ;  /* 0x0000000104047890 */ /* 0x000fe2000fffe0ff */
[----:B------:R-:W-:Y:S01]  /*0c70*/  IMAD.MOV.U32 R8, RZ, RZ, R18 ;  /* 0x000000ffff087224 */ /* 0x000fe200078e0012 */
[----:B------:R-:W-:Y:S01]  /*0c80*/  UIADD3 UR5, UPT, UPT, UR5, 0xa0, URZ ;  /* 0x000000a005057890 */ /* 0x000fe2000fffe0ff */
[----:B------:R-:W-:Y:S01]  /*0c90*/  IMAD.MOV.U32 R9, RZ, RZ, R19 ;  /* 0x000000ffff097224 */ /* 0x000fe200078e0013 */
[----:B------:R-:W-:Y:S01]  /*0ca0*/  BSSY.RECONVERGENT B0, `(.L_x_3) ;  /* 0x0000067000007945 */ /* 0x000fe20003800200 */
[----:B------:R-:W-:Y:S01]  /*0cb0*/  PLOP3.LUT P1, PT, P5, PT, PT, 0x80, 0x8 ;  /* 0x000000000008781c */ /* 0x000fe20002f2f070 */
[----:B------:R-:W-:Y:S01]  /*0cc0*/  UISETP.NE.AND UP0, UPT, UR5, 0x322, UPT ;  /* 0x000003220500788c */ /* 0x000fe2000bf05270 */
[----:B------:R-:W-:Y:S02]  /*0cd0*/  IMAD.MOV.U32 R2, RZ, RZ, R7 ;  /* 0x000000ffff027224 */ /* 0x000fe400078e0007 */
[----:B------:R-:W-:-:S02]  /*0ce0*/  IMAD.MOV.U32 R25, RZ, RZ, R12 ;  /* 0x000000ffff197224 */ /* 0x000fc400078e000c */
[----:B------:R-:W-:Y:S02]  /*0cf0*/  IMAD.MOV.U32 R0, RZ, RZ, R13 ;  /* 0x000000ffff007224 */ /* 0x000fe400078e000d */
[----:B------:R-:W-:Y:S02]  /*0d00*/  IMAD.MOV.U32 R3, RZ, RZ, R14 ;  /* 0x000000ffff037224 */ /* 0x000fe400078e000e */
[----:B------:R-:W-:Y:S02]  /*0d10*/  IMAD.MOV.U32 R24, RZ, RZ, R15 ;  /* 0x000000ffff187224 */ /* 0x000fe400078e000f */
[----:B---3--:R-:W-:-:S04]  /*0d20*/  IMAD.WIDE.U32 R8, R30, UR4, R8 ;  /* 0x000000041e087c25 */ /* 0x008fc8000f8e0008 */
[----:B------:R-:W-:Y:S01]  /*0d30*/  IMAD R31, R31, UR4, R9 ;  /* 0x000000041f1f7c24 */ /* 0x000fe2000f8e0209 */
[----:B------:R-:W-:Y:S06]  /*0d40*/  @P0 BRA `(.L_x_4) ;  /* 0x00000000008c0947 */ /* 0x000fec0003800000 */
[----:B------:R-:W-:Y:S01]  /*0d50*/  IMAD.MOV.U32 R30, RZ, RZ, R8 ;  /* 0x000000ffff1e7224 */ /* 0x000fe200078e0008 */
[----:B-1----:R-:W-:-:S04]  /*0d60*/  IADD3 R14, P5, PT, R8, UR18, RZ ;  /* 0x00000012080e7c10 */ /* 0x002fc8000ffbe0ff */
[----:B------:R-:W-:Y:S01]  /*0d70*/  IADD3.X R15, PT, PT, R31, UR19, RZ, P5, !PT ;  /* 0x000000131f0f7c10 */ /* 0x000fe2000affe4ff */
[----:B------:R-:W3:Y:S01]  /*0d80*/  LDG.E.U8 R30, desc[UR8][R30.64] ;  /* 0x000000081e1e7981 */ /* 0x000ee2000c1e1100 */
[----:B------:R-:W-:-:S03]  /*0d90*/  IADD3 R22, P5, PT, R14, UR18, RZ ;  /* 0x000000120e167c10 */ /* 0x000fc6000ffbe0ff */
[----:B------:R-:W4:Y:S01]  /*0da0*/  LDG.E.U8 R14, desc[UR8][R14.64] ;  /* 0x000000080e0e7981 */ /* 0x000f22000c1e1100 */
[----:B------:R-:W-:Y:S02]  /*0db0*/  IADD3.X R23, PT, PT, R15, UR19, RZ, P5, !PT ;  /* 0x000000130f177c10 */ /* 0x000fe4000affe4ff */
[----:B------:R-:W-:-:S03]  /*0dc0*/  IADD3 R20, P5, PT, R22, UR18, RZ ;  /* 0x0000001216147c10 */ /* 0x000fc6000ffbe0ff */
[----:B------:R-:W5:Y:S01]  /*0dd0*/  LDG.E.U8 R22, desc[UR8][R22.64] ;  /* 0x0000000816167981 */ /* 0x000f62000c1e1100 */
[----:B------:R-:W-:Y:S02]  /*0de0*/  IADD3.X R21, PT, PT, R23, UR19, RZ, P5, !PT ;  /* 0x0000001317157c10 */ /* 0x000fe4000affe4ff */
[----:B------:R-:W-:-:S03]  /*0df0*/  IADD3 R10, P5, PT, R20, UR18, RZ ;  /* 0x00000012140a7c10 */ /* 0x000fc6000ffbe0ff */
[----:B------:R-:W2:Y:S01]  /*0e00*/  LDG.E.U8 R20, desc[UR8][R20.64] ;  /* 0x0000000814147981 */ /* 0x000ea2000c1e1100 */
[----:B------:R-:W-:Y:S02]  /*0e10*/  IADD3.X R11, PT, PT, R21, UR19, RZ, P5, !PT ;  /* 0x00000013150b7c10 */ /* 0x000fe4000affe4ff */
[----:B---3--:R-:W-:-:S04]  /*0e20*/  I2FP.F32.U32 R7, R30 ;  /* 0x0000001e00077245 */ /* 0x008fc80000201000 */
[----:B------:R-:W-:-:S04]  /*0e30*/  FSETP.GEU.AND P5, PT, R7, UR11, PT ;  /* 0x0000000b07007c0b */ /* 0x000fc8000bfae000 */
[----:B------:R-:W-:Y:S02]  /*0e40*/  SEL R7, RZ, 0x1, P5 ;  /* 0x00000001ff077807 */ /* 0x000fe40002800000 */
[----:B------:R-:W-:Y:S02]  /*0e50*/  IADD3 R8, P5, PT, R10, UR18, RZ ;  /* 0x000000120a087c10 */ /* 0x000fe4000ffbe0ff */
[----:B------:R-:W3:Y:S02]  /*0e60*/  LDG.E.U8 R10, desc[UR8][R10.64] ;  /* 0x000000080a0a7981 */ /* 0x000ee4000c1e1100 */
[----:B------:R-:W-:-:S05]  /*0e70*/  IADD3.X R9, PT, PT, R11, UR19, RZ, P5, !PT ;  /* 0x000000130b097c10 */ /* 0x000fca000affe4ff */
[----:B------:R-:W3:Y:S01]  /*0e80*/  LDG.E.U8 R8, desc[UR8][R8.64] ;  /* 0x0000000808087981 */ /* 0x000ee2000c1e1100 */
[----:B----4-:R-:W-:Y:S02]  /*0e90*/  I2FP.F32.U32 R12, R14 ;  /* 0x0000000e000c7245 */ /* 0x010fe40000201000 */
[----:B-----5:R-:W-:Y:S02]  /*0ea0*/  I2FP.F32.U32 R13, R22 ;  /* 0x00000016000d7245 */ /* 0x020fe40000201000 */
[----:B------:R-:W-:Y:S02]  /*0eb0*/  FSETP.GEU.AND P5, PT, R12, UR11, PT ;  /* 0x0000000b0c007c0b */ /* 0x000fe4000bfae000 */
[----:B--2---:R-:W-:Y:S02]  /*0ec0*/  I2FP.F32.U32 R29, R20 ;  /* 0x00000014001d7245 */ /* 0x004fe40000201000 */
[----:B------:R-:W-:Y:S02]  /*0ed0*/  SEL R12, RZ, 0x1, P5 ;  /* 0x00000001ff0c7807 */ /* 0x000fe40002800000 */
[----:B------:R-:W-:-:S04]  /*0ee0*/  FSETP.GEU.AND P5, PT, R13, UR11, PT ;  /* 0x0000000b0d007c0b */ /* 0x000fc8000bfae000 */
[----:B------:R-:W-:Y:S02]  /*0ef0*/  SEL R13, RZ, 0x1, P5 ;  /* 0x00000001ff0d7807 */ /* 0x000fe40002800000 */
[----:B------:R-:W-:-:S04]  /*0f00*/  FSETP.GEU.AND P5, PT, R29, UR11, PT ;  /* 0x0000000b1d007c0b */ /* 0x000fc8000bfae000 */
[----:B------:R-:W-:Y:S02]  /*0f10*/  SEL R14, RZ, 0x1, P5 ;  /* 0x00000001ff0e7807 */ /* 0x000fe40002800000 */
[----:B---3--:R-:W-:-:S04]  /*0f20*/  I2FP.F32.U32 R15, R10 ;  /* 0x0000000a000f7245 */ /* 0x008fc80000201000 */
[----:B------:R-:W-:Y:S02]  /*0f30*/  FSETP.GEU.AND P5, PT, R15, UR11, PT ;  /* 0x0000000b0f007c0b */ /* 0x000fe4000bfae000 */
[----:B------:R-:W-:Y:S02]  /*0f40*/  I2FP.F32.U32 R22, R8 ;  /* 0x0000000800167245 */ /* 0x000fe40000201000 */
[----:B------:R-:W-:Y:S02]  /*0f50*/  SEL R15, RZ, 0x1, P5 ;  /* 0x00000001ff0f7807 */ /* 0x000fe40002800000 */
[----:B------:R-:W-:Y:S01]  /*0f60*/  FSETP.LT.AND P5, PT, R22, UR11, PT ;  /* 0x0000000b16007c0b */ /* 0x000fe2000bfa1000 */
[----:B------:R-:W-:-:S12]  /*0f70*/  BRA `(.L_x_5) ;  /* 0x0000000000e47947 */ /* 0x000fd80003800000 */
.L_x_4:
[----:B--2---:R-:W-:-:S04]  /*0f80*/  ISETP.GE.U32.AND P5, PT, R8, UR16, PT ;  /* 0x0000001008007c0c */ /* 0x004fc8000bfa6070 */
[----:B------:R-:W-:-:S13]  /*0f90*/  ISETP.GE.U32.AND.EX P5, PT, R31, UR17, PT, P5 ;  /* 0x000000111f007c0c */ /* 0x000fda000bfa6150 */
[----:B------:R-:W-:Y:S01]  /*0fa0*/  @!P5 IMAD.MOV.U32 R30, RZ, RZ, R8 ;  /* 0x000000ffff1ed224 */ /* 0x000fe200078e0008 */
[----:B------:R-:W2:Y:S04]  /*0fb0*/  @!P5 LDC R10, c[0x0][0x3a8] ;  /* 0x0000ea00ff0adb82 */ /* 0x000ea80000000800 */
[----:B------:R-:W3:Y:S02]  /*0fc0*/  @!P5 LDG.E.U8 R7, desc[UR8][R30.64] ;  /* 0x000000081e07d981 */ /* 0x000ee4000c1e1100 */
[----:B---3--:R-:W-:Y:S01]  /*0fd0*/  @!P5 I2FP.F32.U32 R9, R7 ;  /* 0x000000070009d245 */ /* 0x008fe20000201000 */
[----:B------:R-:W-:-:S03]  /*0fe0*/  IMAD.MOV.U32 R7, RZ, RZ, RZ ;  /* 0x000000ffff077224 */ /* 0x000fc600078e00ff */
[----:B--2---:R-:W-:-:S04]  /*0ff0*/  @!P5 FSETP.GEU.AND P6, PT, R9, R10, PT ;  /* 0x0000000a0900d20b */ /* 0x004fc80003fce000 */
[----:B------:R-:W-:Y:S02]  /*1000*/  @!P5 SEL R7, RZ, 0x1, P6 ;  /* 0x00000001ff07d807 */ /* 0x000fe40003000000 */
[----:B-1----:R-:W-:-:S04]  /*1010*/  IADD3 R10, P5, PT, R8, UR18, RZ ;  /* 0x00000012080a7c10 */ /* 0x002fc8000ffbe0ff */
[----:B------:R-:W-:Y:S02]  /*1020*/  IADD3.X R11, PT, PT, R31, UR19, RZ, P5, !PT ;  /* 0x000000131f0b7c10 */ /* 0x000fe4000affe4ff */
[----:B------:R-:W-:-:S04]  /*1030*/  ISETP.GE.U32.AND P5, PT, R10, UR16, PT ;  /* 0x000000100a007c0c */ /* 0x000fc8000bfa6070 */
[----:B------:R-:W-:-:S13]  /*1040*/  ISETP.GE.U32.AND.EX P5, PT, R11, UR17, PT, P5 ;  /* 0x000000110b007c0c */ /* 0x000fda000bfa6150 */
[----:B------:R-:W2:Y:S01]  /*1050*/  @!P5 LDG.E.U8 R8, desc[UR8][R10.64] ;  /* 0x000000080a08d981 */ /* 0x000ea2000c1e1100 */
[----:B------:R-:W1:Y:S01]  /*1060*/  @!P5 LDC R9, c[0x0][0x3a8] ;  /* 0x0000ea00ff09db82 */ /* 0x000e620000000800 */
[----:B------:R-:W-:Y:S01]  /*1070*/  IMAD.MOV.U32 R12, RZ, RZ, RZ ;  /* 0x000000ffff0c7224 */ /* 0x000fe200078e00ff */
[----:B--2---:R-:W-:-:S04]  /*1080*/  @!P5 I2FP.F32.U32 R8, R8 ;  /* 0x000000080008d245 */ /* 0x004fc80000201000 */
[----:B-1----:R-:W-:-:S04]  /*1090*/  @!P5 FSETP.GEU.AND P6, PT, R8, R9, PT ;  /* 0x000000090800d20b */ /* 0x002fc80003fce000 */
[----:B------:R-:W-:Y:S02]  /*10a0*/  @!P5 SEL R12, RZ, 0x1, P6 ;  /* 0x00000001ff0cd807 */ /* 0x000fe40003000000 */
[----:B------:R-:W-:-:S04]  /*10b0*/  IADD3 R8, P5, PT, R10, UR18, RZ ;  /* 0x000000120a087c10 */ /* 0x000fc8000ffbe0ff */
[----:B------:R-:W-:Y:S02]  /*10c0*/  IADD3.X R9, PT, PT, R11, UR19, RZ, P5, !PT ;  /* 0x000000130b097c10 */ /* 0x000fe4000affe4ff */
[----:B------:R-:W-:-:S04]  /*10d0*/  ISETP.GE.U32.AND P5, PT, R8, UR16, PT ;  /* 0x0000001008007c0c */ /* 0x000fc8000bfa6070 */
[----:B------:R-:W-:-:S13]  /*10e0*/  ISETP.GE.U32.AND.EX P5, PT, R9, UR17, PT, P5 ;  /* 0x0000001109007c0c */ /* 0x000fda000bfa6150 */
[----:B------:R-:W2:Y:S01]  /*10f0*/  @!P5 LDG.E.U8 R13, desc[UR8][R8.64] ;  /* 0x00000008080dd981 */ /* 0x000ea2000c1e1100 */
[----:B------:R-:W1:Y:S01]  /*1100*/  @!P5 LDC R11, c[0x0][0x3a8] ;  /* 0x0000ea00ff0bdb82 */ /* 0x000e620000000800 */
[----:B--2---:R-:W-:Y:S01]  /*1110*/  @!P5 I2FP.F32.U32 R10, R13 ;  /* 0x0000000d000ad245 */ /* 0x004fe20000201000 */
[----:B------:R-:W-:-:S03]  /*1120*/  IMAD.MOV.U32 R13, RZ, RZ, RZ ;  /* 0x000000ffff0d7224 */ /* 0x000fc600078e00ff */
        /* <DEDUP_REMOVED lines=28> */
[----:B--2---:R-:W-:-:S04]  /*12f0*/  @!P5 I2FP.F32.U32 R8, R10 ;  /* 0x0000000a0008d245 */ /* 0x004fc80000201000 */
[----:B-1----:R-:W-:-:S13]  /*1300*/  FSETP.LT.AND P5, PT, R8, R9, !P5 ;  /* 0x000000090800720b */ /* 0x002fda0006fa1000 */
.L_x_5:
[----:B0-----:R-:W-:Y:S05]  /*1310*/  BSYNC.RECONVERGENT B0 ;  /* 0x0000000000007941 */ /* 0x001fea0003800200 */
.L_x_3:
[----:B------:R-:W-:Y:S01]  /*1320*/  IMAD R36, R13, 0x4, R0 ;  /* 0x000000040d247824 */ /* 0x000fe200078e0200 */
[----:B------:R-:W-:Y:S01]  /*1330*/  ISETP.NE.AND P6, PT, R28, RZ, PT ;  /* 0x000000ff1c00720c */ /* 0x000fe20003fc5270 */
[----:B------:R-:W-:Y:S01]  /*1340*/  VIADD R0, R5, UR4 ;  /* 0x0000000405007c36 */ /* 0x000fe20008000000 */
[----:B------:R-:W-:Y:S01]  /*1350*/  SEL R30, RZ, 0x10, !P1 ;  /* 0x00000010ff1e7807 */ /* 0x000fe20004800000 */
[----:B------:R-:W-:Y:S01]  /*1360*/  IMAD R9, R12, 0x4, R25 ;  /* 0x000000040c097824 */ /* 0x000fe200078e0219 */
[----:B------:R-:W-:Y:S01]  /*1370*/  SEL R11, RZ, 0x40, !P5 ;  /* 0x00000040ff0b7807 */ /* 0x000fe20006800000 */
[----:B------:R-:W-:Y:S01]  /*1380*/  IMAD R8, R15, 0x4, R24 ;  /* 0x000000040f087824 */ /* 0x000fe200078e0218 */
[----:B------:R-:W-:Y:S01]  /*1390*/  ISETP.GE.U32.OR P1, PT, R0, UR10, !P6 ;  /* 0x0000000a00007c0c */ /* 0x000fe2000f726470 */
[----:B------:R-:W-:Y:S01]  /*13a0*/  IMAD R29, R14, 0x4, R3 ;  /* 0x000000040e1d7824 */ /* 0x000fe200078e0203 */
[----:B------:R-:W-:Y:S01]  /*13b0*/  BSSY.RECONVERGENT B0, `(.L_x_6) ;  /* 0x0000049000007945 */ /* 0x000fe20003800200 */
[----:B------:R-:W-:Y:S01]  /*13c0*/  IMAD R32, R7, 0x4, R2 ;  /* 0x0000000407207824 */ /* 0x000fe200078e0202 */
[----:B------:R-:W-:Y:S01]  /*13d0*/  IADD3 R30, PT, PT, R8, R11, R30 ;  /* 0x0000000b081e7210 */ /* 0x000fe20007ffe01e */
[----:B------:R-:W-:-:S02]  /*13e0*/  IMAD R34, R36, 0x10, R9 ;  /* 0x0000001024227824 */ /* 0x000fc400078e0209 */
[----:B------:R-:W-:Y:S02]  /*13f0*/  IMAD R36, R29, 0x10, R36 ;  /* 0x000000101d247824 */ /* 0x000fe400078e0224 */
[----:B------:R-:W-:Y:S02]  /*1400*/  IMAD R32, R9, 0x10, R32 ;  /* 0x0000001009207824 */ /* 0x000fe400078e0220 */
[----:B------:R-:W-:Y:S02]  /*1410*/  IMAD R29, R8, 0x10, R29 ;  /* 0x00000010081d7824 */ /* 0x000fe400078e021d */
[----:B------:R-:W-:Y:S05]  /*1420*/  @P1 BRA `(.L_x_7) ;  /* 0x0000000400001947 */ /* 0x000fea0003800000 */
[----:B------:R-:W0:Y:S04]  /*1430*/  LDS R31, [R27+0x4] ;  /* 0x000004001b1f7984 */ /* 0x000e280000000800 */
[----:B------:R-:W1:Y:S04]  /*1440*/  LDS R33, [R27+0x284] ;  /* 0x000284001b217984 */ /* 0x000e680000000800 */
[----:B------:R-:W2:Y:S04]  /*1450*/  LDS R3, [R27+0x504] ;  /* 0x000504001b037984 */ /* 0x000ea80000000800 */
[----:B------:R-:W3:Y:S04]  /*1460*/  LDS R2, [R27+0x784] ;  /* 0x000784001b027984 */ /* 0x000ee80000000800 */
[----:B------:R-:W4:Y:S01]  /*1470*/  LDS R23, [R27+0xa04] ;  /* 0x000a04001b177984 */ /* 0x000f220000000800 */
[----:B0-----:R-:W-:-:S02]  /*1480*/  IMAD R31, R31, 0x2, R32 ;  /* 0x000000021f1f7824 */ /* 0x001fc400078e0220 */
[----:B-1----:R-:W-:-:S03]  /*1490*/  IMAD R33, R33, 0x2, R34 ;  /* 0x0000000221217824 */ /* 0x002fc600078e0222 */
[----:B------:R-:W-:Y:S01]  /*14a0*/  IADD3 R8, P1, PT, R31, UR12, RZ ;  /* 0x0000000c1f087c10 */ /* 0x000fe2000ff3e0ff */
[----:B--2---:R-:W-:-:S04]  /*14b0*/  IMAD R3, R3, 0x2, R36 ;  /* 0x0000000203037824 */ /* 0x004fc800078e0224 */
[----:B------:R-:W-:Y:S01]  /*14c0*/  IMAD.X R9, RZ, RZ, UR13, P1 ;  /* 0x0000000dff097e24 */ /* 0x000fe200088e06ff */
[----:B------:R-:W-:Y:S01]  /*14d0*/  IADD3 R10, P1, PT, R33, UR12, RZ ;  /* 0x0000000c210a7c10 */ /* 0x000fe2000ff3e0ff */
[----:B---3--:R-:W-:-:S03]  /*14e0*/  IMAD R2, R2, 0x2, R29 ;  /* 0x0000000202027824 */ /* 0x008fc600078e021d */
[----:B------:R-:W2:Y:S01]  /*14f0*/  LDG.E.U8 R8, desc[UR8][R8.64] ;  /* 0x0000000808087981 */ /* 0x000ea2000c1e1100 */
[----:B------:R-:W-:Y:S01]  /*1500*/  IMAD.X R11, RZ, RZ, UR13, P1 ;  /* 0x0000000dff0b7e24 */ /* 0x000fe200088e06ff */
[----:B------:R-:W-:Y:S01]  /*1510*/  IADD3 R24, P1, PT, R3, UR12, RZ ;  /* 0x0000000c03187c10 */ /* 0x000fe2000ff3e0ff */
[----:B----4-:R-:W-:-:S04]  /*1520*/  IMAD R0, R23, 0x2, R30 ;  /* 0x0000000217007824 */ /* 0x010fc800078e021e */
[----:B------:R-:W-:Y:S01]  /*1530*/  IMAD.X R25, RZ, RZ, UR13, P1 ;  /* 0x0000000dff197e24 */ /* 0x000fe200088e06ff */
[----:B------:R-:W-:Y:S01]  /*1540*/  IADD3 R20, P1, PT, R2, UR12, RZ ;  /* 0x0000000c02147c10 */ /* 0x000fe2000ff3e0ff */
[----:B------:R-:W3:Y:S04]  /*1550*/  LDG.E.U8 R9, desc[UR8][R10.64] ;  /* 0x000000080a097981 */ /* 0x000ee8000c1e1100 */
[----:B------:R-:W-:Y:S01]  /*1560*/  IMAD.X R21, RZ, RZ, UR13, P1 ;  /* 0x0000000dff157e24 */ /* 0x000fe200088e06ff */
[----:B------:R-:W-:-:S05]  /*1570*/  IADD3 R22, P1, PT, R0, UR12, RZ ;  /* 0x0000000c00167c10 */ /* 0x000fca000ff3e0ff */
[----:B------:R-:W-:Y:S01]  /*1580*/  IMAD.X R23, RZ, RZ, UR13, P1 ;  /* 0x0000000dff177e24 */ /* 0x000fe200088e06ff */
[----:B------:R3:W4:Y:S04]  /*1590*/  LDG.E.U8 R10, desc[UR8][R24.64] ;  /* 0x00000008180a7981 */ /* 0x000728000c1e1100 */
[----:B------:R-:W5:Y:S04]  /*15a0*/  LDG.E.U8 R22, desc[UR8][R22.64] ;  /* 0x0000000816167981 */ /* 0x000f68000c1e1100 */
[----:B------:R4:W5:Y:S01]  /*15b0*/  LDG.E.U8 R11, desc[UR8][R20.64] ;  /* 0x00000008140b7981 */ /* 0x000962000c1e1100 */
[----:B------:R-:W-:-:S05]  /*15c0*/  VIADD R37, R6, 0x5 ;  /* 0x0000000506257836 */ /* 0x000fca0000000000 */
[----:B------:R-:W-:-:S13]  /*15d0*/  ISETP.GE.U32.AND P1, PT, R37, UR20, PT ;  /* 0x0000001425007c0c */ /* 0x000fda000bf26070 */
[----:B------:R-:W-:-:S04]  /*15e0*/  @P1 ISETP.GE.U32.AND P6, PT, R6, UR20, PT ;  /* 0x0000001406001c0c */ /* 0x000fc8000bfc6070 */
[----:B--2---:R-:W-:Y:S02]  /*15f0*/  @P1 SEL R37, R8, RZ, !P6 ;  /* 0x000000ff08251207 */ /* 0x004fe40007000000 */
[----:B------:R-:W-:Y:S02]  /*1600*/  ISETP.NE.AND P6, PT, R35, RZ, PT ;  /* 0x000000ff2300720c */ /* 0x000fe40003fc5270 */
[----:B---3--:R-:W-:Y:S02]  /*1610*/  @P1 SEL R24, R9, RZ, !P4 ;  /* 0x000000ff09181207 */ /* 0x008fe40006000000 */
[C---:B----4-:R-:W-:Y:S02]  /*1620*/  @P1 SEL R21, R10.reuse, RZ, !P2 ;  /* 0x000000ff0a151207 */ /* 0x050fe40005000000 */
[----:B------:R-:W-:Y:S02]  /*1630*/  @!P1 IADD3 R20, PT, PT, R10, R9, R8 ;  /* 0x000000090a149210 */ /* 0x000fe40007ffe008 */
[----:B------:R-:W-:-:S02]  /*1640*/  @P1 IADD3 R24, PT, PT, R21, R24, R37 ;  /* 0x0000001815181210 */ /* 0x000fc40007ffe025 */
[C---:B-----5:R-:W-:Y:S02]  /*1650*/  @P1 SEL R21, R22.reuse, RZ, !P6 ;  /* 0x000000ff16151207 */ /* 0x060fe40007000000 */
[----:B------:R-:W-:Y:S02]  /*1660*/  @!P1 IADD3 R37, PT, PT, R22, R20, R11 ;  /* 0x0000001416259210 */ /* 0x000fe40007ffe00b */
[----:B------:R-:W-:-:S04]  /*1670*/  @P1 SEL R20, R11, RZ, !P3 ;  /* 0x000000ff0b141207 */ /* 0x000fc80005800000 */
[----:B------:R-:W-:-:S05]  /*1680*/  @P1 IADD3 R37, PT, PT, R21, R24, R20 ;  /* 0x0000001815251210 */ /* 0x000fca0007ffe014 */
[----:B------:R0:W-:Y:S01]  /*1690*/  STS [R17], R37 ;  /* 0x0000002511007388 */ /* 0x0001e20000000800 */
[----:B------:R-:W-:-:S13]  /*16a0*/  ISETP.NE.AND P1, PT, R37, RZ, PT ;  /* 0x000000ff2500720c */ /* 0x000fda0003f25270 */
[----:B0-----:R-:W-:Y:S05]  /*16b0*/  @!P1 BRA `(.L_x_8) ;  /* 0x0000000000609947 */ /* 0x001fea0003800000 */
[----:B------:R-:W0:Y:S01]  /*16c0*/  LDC.64 R20, c[0x0][0x398] ;  /* 0x0000e600ff147b82 */ /* 0x000e220000000a00 */
[C---:B------:R-:W-:Y:S01]  /*16d0*/  IADD3 R22, P1, PT, R26.reuse, UR14, RZ ;  /* 0x0000000e1a167c10 */ /* 0x040fe2000ff3e0ff */
[C---:B------:R-:W-:Y:S02]  /*16e0*/  VIADD R24, R26.reuse, 0xfffffffe ;  /* 0xfffffffe1a187836 */ /* 0x040fe40000000000 */
[----:B------:R-:W-:Y:S02]  /*16f0*/  VIADD R37, R26, 0xffffffff ;  /* 0xffffffff1a257836 */ /* 0x000fe40000000000 */
[----:B------:R-:W-:Y:S01]  /*1700*/  IMAD.X R23, RZ, RZ, UR15, P1 ;  /* 0x0000000fff177e24 */ /* 0x000fe200088e06ff */
[----:B------:R-:W-:-:S05]  /*1710*/  IADD3 R24, P1, PT, R24, UR14, RZ ;  /* 0x0000000e18187c10 */ /* 0x000fca000ff3e0ff */
[----:B------:R-:W-:Y:S02]  /*1720*/  IMAD.X R25, RZ, RZ, UR15, P1 ;  /* 0x0000000fff197e24 */ /* 0x000fe400088e06ff */
[----:B0-----:R-:W-:-:S05]  /*1730*/  IMAD.WIDE.U32 R20, R16, 0x10, R20 ;  /* 0x0000001010147825 */ /* 0x001fca00078e0014 */
[----:B------:R0:W-:Y:S04]  /*1740*/  STG.E.128 desc[UR8][R20.64], R8 ;  /* 0x0000000814007986 */ /* 0x0001e8000c101d08 */
[----:B------:R1:W-:Y:S01]  /*1750*/  STG.E.U8 desc[UR8][R24.64], R31 ;  /* 0x0000001f18007986 */ /* 0x0003e2000c101108 */
[----:B0-----:R-:W-:Y:S01]  /*1760*/  IADD3 R10, P1, PT, R37, UR14, RZ ;  /* 0x0000000e250a7c10 */ /* 0x001fe2000ff3e0ff */
[----:B------:R-:W-:-:S04]  /*1770*/  VIADD R37, R26, 0x1 ;  /* 0x000000011a257836 */ /* 0x000fc80000000000 */
[----:B------:R-:W-:Y:S01]  /*1780*/  IMAD.X R11, RZ, RZ, UR15, P1 ;  /* 0x0000000fff0b7e24 */ /* 0x000fe200088e06ff */
[----:B------:R-:W-:Y:S01]  /*1790*/  IADD3 R8, P1, PT, R37, UR14, RZ ;  /* 0x0000000e25087c10 */ /* 0x000fe2000ff3e0ff */
[----:B------:R-:W-:-:S03]  /*17a0*/  VIADD R37, R26, 0x2 ;  /* 0x000000021a257836 */ /* 0x000fc60000000000 */
[----:B------:R1:W-:Y:S01]  /*17b0*/  STG.E.U8 desc[UR8][R10.64], R33 ;  /* 0x000000210a007986 */ /* 0x0003e2000c101108 */
[----:B------:R-:W-:Y:S01]  /*17c0*/  IMAD.X R9, RZ, RZ, UR15, P1 ;  /* 0x0000000fff097e24 */ /* 0x000fe200088e06ff */
[----:B------:R-:W-:Y:S02]  /*17d0*/  IADD3 R20, P1, PT, R37, UR14, RZ ;  /* 0x0000000e25147c10 */ /* 0x000fe4000ff3e0ff */
[----:B------:R1:W-:Y:S03]  /*17e0*/  STG.E.U8 desc[UR8][R22.64], R3 ;  /* 0x0000000316007986 */ /* 0x0003e6000c101108 */
[----:B------:R-:W-:Y:S01]  /*17f0*/  IMAD.X R21, RZ, RZ, UR15, P1 ;  /* 0x0000000fff157e24 */ /* 0x000fe200088e06ff */
[----:B------:R1:W-:Y:S04]  /*1800*/  STG.E.U8 desc[UR8][R8.64], R2 ;  /* 0x0000000208007986 */ /* 0x0003e8000c101108 */
[----:B------:R1:W-:Y:S01]  /*1810*/  STG.E.U8 desc[UR8][R20.64], R0 ;  /* 0x0000000014007986 */ /* 0x0003e2000c101108 */
[----:B------:R-:W-:Y:S05]  /*1820*/  BRA `(.L_x_8) ;  /* 0x0000000000047947 */ /* 0x000fea0003800000 */
.L_x_7:
[----:B------:R0:W-:Y:S02]  /*1830*/  STS [R17], RZ ;  /* 0x000000ff11007388 */ /* 0x0001e40000000800 */
.L_x_8:
[----:B------:R-:W-:Y:S05]  /*1840*/  BSYNC.RECONVERGENT B0 ;  /* 0x0000000000007941 */ /* 0x000fea0003800200 */
.L_x_6:
[----:B------:R-:W-:Y:S02]  /*1850*/  VIADD R26, R26, 0xa0 ;  /* 0x000000a01a1a7836 */ /* 0x000fe40000000000 */
[----:B0-----:R-:W-:Y:S02]  /*1860*/  VIADD R17, R17, 0x80 ;  /* 0x0000008011117836 */ /* 0x001fe40000000000 */
[----:B------:R-:W-:Y:S01]  /*1870*/  VIADD R16, R16, 0x20 ;  /* 0x0000002010107836 */ /* 0x000fe20000000000 */
[----:B------:R-:W-:Y:S06]  /*1880*/  BRA.U UP0, `(.L_x_9) ;  /* 0xfffffff100f07547 */ /* 0x000fec000b83ffff */
[----:B------:R-:W1:Y:S01]  /*1890*/  S2R R16, SR_TID.X ;  /* 0x0000000000107919 */ /* 0x000e620000002100 */
[----:B------:R-:W-:Y:S01]  /*18a0*/  MOV R14, 0x400 ;  /* 0x00000400000e7802 */ /* 0x000fe20000000f00 */
[----:B------:R-:W0:Y:S01]  /*18b0*/  LDC.64 R6, c[0x0][0x390] ;  /* 0x0000e400ff067b82 */ /* 0x000e220000000a00 */
[----:B------:R-:W2:Y:S01]  /*18c0*/  S2R R15, SR_CgaCtaId ;  /* 0x00000000000f7919 */ /* 0x000ea20000008800 */
[----:B------:R-:W-:Y:S04]  /*18d0*/  STS [R27], R32 ;  /* 0x000000201b007388 */ /* 0x000fe80000000800 */
[----:B------:R-:W-:Y:S04]  /*18e0*/  STS [R27+0x280], R34 ;  /* 0x000280221b007388 */ /* 0x000fe80000000800 */
[----:B------:R-:W-:Y:S04]  /*18f0*/  STS [R27+0x500], R36 ;  /* 0x000500241b007388 */ /* 0x000fe80000000800 */
[----:B------:R-:W-:Y:S04]  /*1900*/  STS [R27+0x780], R29 ;  /* 0x0007801d1b007388 */ /* 0x000fe80000000800 */
[----:B------:R-:W-:Y:S01]  /*1910*/  STS [R27+0xa00], R30 ;  /* 0x000a001e1b007388 */ /* 0x000fe20000000800 */
[----:B-1----:R-:W-:-:S02]  /*1920*/  SHF.R.U32.HI R0, RZ, 0x5, R16 ;  /* 0x00000005ff007819 */ /* 0x002fc40000011610 */
[----:B------:R-:W-:Y:S02]  /*1930*/  LOP3.LUT R3, R16, 0x1f, RZ, 0xc0, !PT ;  /* 0x0000001f10037812 */ /* 0x000fe400078ec0ff */
[----:B--2---:R-:W-:Y:S01]  /*1940*/  LEA R5, R15, R14, 0x18 ;  /* 0x0000000e0f057211 */ /* 0x004fe200078ec0ff */
[----:B------:R-:W-:Y:S01]  /*1950*/  IMAD R0, R0, 0xa0, RZ ;  /* 0x000000a000007824 */ /* 0x000fe200078e02ff */
[----:B------:R-:W-:Y:S01]  /*1960*/  ISETP.GT.U32.AND P0, PT, R16, 0x1f, PT ;  /* 0x0000001f1000780c */ /* 0x000fe20003f04070 */
[----:B------:R-:W-:Y:S02]  /*1970*/  VIADD R14, R14, 0xc80 ;  /* 0x00000c800e0e7836 */ /* 0x000fe40000000000 */
[----:B------:R-:W-:-:S03]  /*1980*/  IMAD R0, R3, 0x5, R0 ;  /* 0x0000000503007824 */ /* 0x000fc600078e0200 */
[----:B------:R-:W-:Y:S01]  /*1990*/  LEA R14, R15, R14, 0x18 ;  /* 0x0000000e0f0e7211 */ /* 0x000fe200078ec0ff */
[----:B------:R-:W-:Y:S01]  /*19a0*/  IMAD R0, R0, 0x4, R5 ;  /* 0x0000000400007824 */ /* 0x000fe200078e0205 */
[----:B------:R-:W-:-:S04]  /*19b0*/  LOP3.LUT R5, R16, 0xe0, RZ, 0xc0, !PT ;  /* 0x000000e010057812 */ /* 0x000fc800078ec0ff */
[----:B------:R-:W-:Y:S01]  /*19c0*/  LDS R8, [R0] ;  /* 0x0000000000087984 */ /* 0x000fe20000000800 */
[----:B------:R-:W-:Y:S01]  /*19d0*/  IMAD R2, R4, 0xa0, R5 ;  /* 0x000000a004027824 */ /* 0x000fe200078e0205 */
[----:B------:R-:W-:Y:S02]  /*19e0*/  LOP3.LUT R5, R5, 0x1f, R16, 0xf8, !PT ;  /* 0x0000001f05057812 */ /* 0x000fe400078ef810 */
[----:B------:R-:W-:Y:S01]  /*19f0*/  LDS R9, [R0+0x4] ;  /* 0x0000040000097984 */ /* 0x000fe20000000800 */
[----:B------:R-:W-:Y:S02]  /*1a00*/  IMAD.IADD R13, R3, 0x1, R2 ;  /* 0x00000001030d7824 */ /* 0x000fe400078e0202 */
[----:B------:R-:W-:Y:S01]  /*1a10*/  IMAD R5, R5, 0x4, R14 ;  /* 0x0000000405057824 */ /* 0x000fe200078e020e */
[----:B------:R-:W1:Y:S01]  /*1a20*/  LDS R10, [R0+0x8] ;  /* 0x00000800000a7984 */ /* 0x000e620000000800 */
[----:B0-----:R-:W-:-:S03]  /*1a30*/  IMAD.WIDE.U32 R6, R13, 0x10, R6 ;  /* 0x000000100d067825 */ /* 0x001fc600078e0006 */
[----:B------:R-:W0:Y:S01]  /*1a40*/  LDS R11, [R0+0xc] ;  /* 0x00000c00000b7984 */ /* 0x000e220000000800 */
[----:B-1----:R-:W-:-:S03]  /*1a50*/  IADD3 R2, PT, PT, R10, R9, R8 ;  /* 0x000000090a027210 */ /* 0x002fc60007ffe008 */
[----:B0-----:R-:W-:Y:S01]  /*1a60*/  STG.E.128 desc[UR8][R6.64], R8 ;  /* 0x0000000806007986 */ /* 0x001fe2000c101d08 */
[----:B------:R-:W-:Y:S06]  /*1a70*/  BAR.SYNC.DEFER_BLOCKING 0x0 ;  /* 0x0000000000007b1d */ /* 0x000fec0000010000 */
[----:B------:R-:W0:Y:S02]  /*1a80*/  LDS R12, [R0+0x10] ;  /* 0x00001000000c7984 */ /* 0x000e240000000800 */
[----:B0-----:R-:W-:-:S05]  /*1a90*/  IADD3 R2, PT, PT, R12, R2, R11 ;  /* 0x000000020c027210 */ /* 0x001fca0007ffe00b */
[----:B------:R0:W-:Y:S01]  /*1aa0*/  STS [R5], R2 ;  /* 0x0000000205007388 */ /* 0x0001e20000000800 */
[----:B------:R-:W-:Y:S06]  /*1ab0*/  BAR.SYNC.DEFER_BLOCKING 0x0 ;  /* 0x0000000000007b1d */ /* 0x000fec0000010000 */
[----:B------:R-:W-:Y:S05]  /*1ac0*/  @P0 EXIT ;  /* 0x000000000000094d */ /* 0x000fea0003800000 */
[----:B------:R-:W-:Y:S01]  /*1ad0*/  IMAD R0, R3, 0x14, R14 ;  /* 0x0000001403007824 */ /* 0x000fe200078e020e */
[----:B------:R-:W1:Y:S01]  /*1ae0*/  LDC.64 R6, c[0x0][0x380] ;  /* 0x0000e000ff067b82 */ /* 0x000e620000000a00 */
[----:B------:R-:W-:-:S03]  /*1af0*/  IMAD R3, R4, 0x320, R3 ;  /* 0x0000032004037824 */ /* 0x000fc600078e0203 */
[----:B------:R-:W-:Y:S01]  /*1b00*/  LDS R8, [R0] ;  /* 0x0000000000087984 */ /* 0x000fe20000000800 */
[----:B0-----:R-:W-:-:S03]  /*1b10*/  IMAD R5, R4, -0x300, R3 ;  /* 0xfffffd0004057824 */ /* 0x001fc600078e0203 */
[----:B------:R-:W-:Y:S01]  /*1b20*/  LDS R9, [R0+0x4] ;  /* 0x0000040000097984 */ /* 0x000fe20000000800 */
[----:B------:R-:W0:Y:S03]  /*1b30*/  LDC.64 R12, c[0x0][0x388] ;  /* 0x0000e200ff0c7b82 */ /* 0x000e260000000a00 */
[----:B------:R-:W2:Y:S04]  /*1b40*/  LDS R10, [R0+0x8] ;  /* 0x00000800000a7984 */ /* 0x000ea80000000800 */
[----:B------:R-:W-:Y:S04]  /*1b50*/  LDS R15, [R0+0x10] ;  /* 0x00001000000f7984 */ /* 0x000fe80000000800 */
[----:B------:R-:W3:Y:S01]  /*1b60*/  LDS R11, [R0+0xc] ;  /* 0x00000c00000b7984 */ /* 0x000ee20000000800 */
[----:B-1----:R-:W-:-:S04]  /*1b70*/  IMAD.WIDE.U32 R2, R5, 0x10, R6 ;  /* 0x0000001005027825 */ /* 0x002fc800078e0006 */
[----:B0-----:R-:W-:Y:S01]  /*1b80*/  IMAD.WIDE.U32 R4, R5, 0x4, R12 ;  /* 0x0000000405047825 */ /* 0x001fe200078e000c */
[----:B--2---:R-:W-:-:S04]  /*1b90*/  IADD3 R14, PT, PT, R10, R9, R8 ;  /* 0x000000090a0e7210 */ /* 0x004fc80007ffe008 */
[----:B---3--:R-:W-:Y:S01]  /*1ba0*/  IADD3 R15, PT, PT, R15, R14, R11 ;  /* 0x0000000e0f0f7210 */ /* 0x008fe20007ffe00b */
[----:B------:R-:W-:Y:S04]  /*1bb0*/  STG.E.128 desc[UR8][R2.64], R8 ;  /* 0x0000000802007986 */ /* 0x000fe8000c101d08 */
[----:B------:R-:W-:Y:S01]  /*1bc0*/  STG.E desc[UR8][R4.64], R15 ;  /* 0x0000000f04007986 */ /* 0x000fe2000c101908 */
[----:B------:R-:W-:Y:S05]  /*1bd0*/  EXIT ;  /* 0x000000000000794d */ /* 0x000fea0003800000 */
.L_x_10:
[----:B------:R-:W-:-:S00]  /*1be0*/  BRA `(.L_x_10) ;  /* 0xfffffffc00fc7947 */ /* 0x000fc0000383ffff */
[----:B------:R-:W-:-:S00]  /*1bf0*/  NOP ;  /* 0x0000000000007918 */ /* 0x000fc00000000000 */
        /* <DEDUP_REMOVED lines=8> */
.L_x_11:


//--------------------- .nv.shared._ZN6cuhpmc26hp5_buildup_base_triple_gbIhEEvNS_31hp5_buildup_base_triple_gb_argsIT_EE --------------------------
	.section	.nv.shared._ZN6cuhpmc26hp5_buildup_base_triple_gbIhEEvNS_31hp5_buildup_base_triple_gb_argsIT_EE,"aw",@nobits
	.sectionflags	@""
	.align	4
.nv.shared._ZN6cuhpmc26hp5_buildup_base_triple_gbIhEEvNS_31hp5_buildup_base_triple_gb_argsIT_EE:
	.zero		7428


//--------------------- .nv.shared.reserved.0     --------------------------
	.section	.nv.shared.reserved.0,"aw",@nobits
	.weak		__nv_reservedSMEM_offset_0_alias
	.size		__nv_reservedSMEM_offset_0_alias, 0, 64
	.other		__nv_reservedSMEM_offset_0_alias,@"STO_CUDA_RESERVED_SHARED STV_DEFAULT"
__nv_reservedSMEM_offset_0_alias:
	.zero		0
	.zero		64


//--------------------- .nv.constant0._ZN6cuhpmc26hp5_buildup_base_triple_gbIhEEvNS_31hp5_buildup_base_triple_gb_argsIT_EE --------------------------
	.section	.nv.constant0._ZN6cuhpmc26hp5_buildup_base_triple_gbIhEEvNS_31hp5_buildup_base_triple_gb_argsIT_EE,"a",@progbits
	.sectionflags	@""
	.align	4
.nv.constant0._ZN6cuhpmc26hp5_buildup_base_triple_gbIhEEvNS_31hp5_buildup_base_triple_gb_argsIT_EE:
	.zero		1008


//--------------------- SYMBOLS --------------------------

	.type		.nv.reservedSmem.offset0,@object
	.size		.nv.reservedSmem.offset0,0x4
	.type		.nv.reservedSmem.cap,@object
	.size		.nv.reservedSmem.cap,0x4
